//
// Generated by NVIDIA NVVM Compiler
//
// Compiler Build ID: CL-36424714
// Cuda compilation tools, release 13.0, V13.0.88
// Based on NVVM 20.0.0
//

.version 9.0
.target sm_100
.address_size 64

	// .globl	_Z10forwardPCRPfS_S_S_S_S_S_S_ii

.visible .entry _Z10forwardPCRPfS_S_S_S_S_S_S_ii(
	.param .u64 .ptr .align 1 _Z10forwardPCRPfS_S_S_S_S_S_S_ii_param_0,
	.param .u64 .ptr .align 1 _Z10forwardPCRPfS_S_S_S_S_S_S_ii_param_1,
	.param .u64 .ptr .align 1 _Z10forwardPCRPfS_S_S_S_S_S_S_ii_param_2,
	.param .u64 .ptr .align 1 _Z10forwardPCRPfS_S_S_S_S_S_S_ii_param_3,
	.param .u64 .ptr .align 1 _Z10forwardPCRPfS_S_S_S_S_S_S_ii_param_4,
	.param .u64 .ptr .align 1 _Z10forwardPCRPfS_S_S_S_S_S_S_ii_param_5,
	.param .u64 .ptr .align 1 _Z10forwardPCRPfS_S_S_S_S_S_S_ii_param_6,
	.param .u64 .ptr .align 1 _Z10forwardPCRPfS_S_S_S_S_S_S_ii_param_7,
	.param .u32 _Z10forwardPCRPfS_S_S_S_S_S_S_ii_param_8,
	.param .u32 _Z10forwardPCRPfS_S_S_S_S_S_S_ii_param_9
)
{
	.reg .pred 	%p<3>;
	.reg .b32 	%r<12>;
	.reg .b32 	%f<55>;
	.reg .b64 	%rd<78>;

	ld.param.u64 	%rd18, [_Z10forwardPCRPfS_S_S_S_S_S_S_ii_param_0];
	ld.param.u64 	%rd19, [_Z10forwardPCRPfS_S_S_S_S_S_S_ii_param_1];
	ld.param.u64 	%rd16, [_Z10forwardPCRPfS_S_S_S_S_S_S_ii_param_2];
	ld.param.u64 	%rd20, [_Z10forwardPCRPfS_S_S_S_S_S_S_ii_param_3];
	ld.param.u64 	%rd21, [_Z10forwardPCRPfS_S_S_S_S_S_S_ii_param_4];
	ld.param.u64 	%rd22, [_Z10forwardPCRPfS_S_S_S_S_S_S_ii_param_5];
	ld.param.u64 	%rd23, [_Z10forwardPCRPfS_S_S_S_S_S_S_ii_param_6];
	ld.param.u32 	%r3, [_Z10forwardPCRPfS_S_S_S_S_S_S_ii_param_8];
	cvta.to.global.u64 	%rd1, %rd20;
	cvta.to.global.u64 	%rd2, %rd23;
	cvta.to.global.u64 	%rd3, %rd22;
	cvta.to.global.u64 	%rd4, %rd16;
	cvta.to.global.u64 	%rd5, %rd21;
	cvta.to.global.u64 	%rd6, %rd19;
	cvta.to.global.u64 	%rd7, %rd18;
	mov.u32 	%r5, %tid.x;
	mov.u32 	%r6, %ctaid.x;
	mov.u32 	%r7, %ntid.x;
	mad.lo.s32 	%r1, %r6, %r7, %r5;
	setp.ge.s32 	%p1, %r1, %r3;
	@%p1 bra 	$L__BB0_2;
	cvt.s64.s32 	%rd76, %r1;
	mul.wide.s32 	%rd56, %r1, 4;
	add.s64 	%rd57, %rd4, %rd56;
	ld.global.f32 	%f40, [%rd57];
	add.s32 	%r10, %r3, %r1;
	cvt.s64.s32 	%rd77, %r10;
	mul.wide.s32 	%rd58, %r10, 4;
	add.s64 	%rd59, %rd6, %rd58;
	ld.global.f32 	%f41, [%rd59];
	div.rn.f32 	%f54, %f40, %f41;
	add.s64 	%rd60, %rd7, %rd56;
	ld.global.f32 	%f42, [%rd60];
	add.s64 	%rd61, %rd5, %rd56;
	st.global.f32 	[%rd61], %f42;
	add.s64 	%rd62, %rd6, %rd56;
	ld.global.f32 	%f43, [%rd62];
	mul.wide.s32 	%rd63, %r3, 4;
	add.s64 	%rd64, %rd60, %rd63;
	ld.global.f32 	%f44, [%rd64];
	mul.f32 	%f45, %f54, %f44;
	sub.f32 	%f46, %f43, %f45;
	add.s64 	%rd65, %rd3, %rd56;
	st.global.f32 	[%rd65], %f46;
	add.s64 	%rd66, %rd57, %rd63;
	ld.global.f32 	%f47, [%rd66];
	neg.f32 	%f48, %f47;
	mul.f32 	%f49, %f54, %f48;
	add.s64 	%rd67, %rd2, %rd56;
	st.global.f32 	[%rd67], %f49;
	add.s64 	%rd68, %rd1, %rd56;
	ld.global.f32 	%f53, [%rd68];
	bra.uni 	$L__BB0_5;
$L__BB0_2:
	ld.param.u32 	%r11, [_Z10forwardPCRPfS_S_S_S_S_S_S_ii_param_9];
	add.s32 	%r2, %r3, %r1;
	setp.lt.s32 	%p2, %r2, %r11;
	@%p2 bra 	$L__BB0_4;
	cvt.s64.s32 	%rd76, %r1;
	mul.wide.s32 	%rd24, %r1, 4;
	add.s64 	%rd25, %rd7, %rd24;
	ld.global.f32 	%f9, [%rd25];
	sub.s32 	%r8, %r1, %r3;
	cvt.s64.s32 	%rd77, %r8;
	mul.wide.s32 	%rd26, %r8, 4;
	add.s64 	%rd27, %rd6, %rd26;
	ld.global.f32 	%f10, [%rd27];
	div.rn.f32 	%f54, %f9, %f10;
	add.s64 	%rd28, %rd7, %rd26;
	ld.global.f32 	%f11, [%rd28];
	neg.f32 	%f12, %f11;
	mul.f32 	%f13, %f54, %f12;
	add.s64 	%rd29, %rd5, %rd24;
	st.global.f32 	[%rd29], %f13;
	mul.wide.s32 	%rd30, %r3, 4;
	add.s64 	%rd31, %rd27, %rd30;
	ld.global.f32 	%f14, [%rd31];
	add.s64 	%rd32, %rd4, %rd26;
	ld.global.f32 	%f15, [%rd32];
	mul.f32 	%f16, %f54, %f15;
	sub.f32 	%f17, %f14, %f16;
	add.s64 	%rd33, %rd3, %rd24;
	st.global.f32 	[%rd33], %f17;
	add.s64 	%rd34, %rd32, %rd30;
	ld.global.f32 	%f18, [%rd34];
	add.s64 	%rd35, %rd2, %rd24;
	st.global.f32 	[%rd35], %f18;
	add.s64 	%rd36, %rd1, %rd24;
	ld.global.f32 	%f53, [%rd36];
	bra.uni 	$L__BB0_5;
$L__BB0_4:
	ld.param.u64 	%rd74, [_Z10forwardPCRPfS_S_S_S_S_S_S_ii_param_2];
	cvt.s64.s32 	%rd76, %r1;
	mul.wide.s32 	%rd37, %r1, 4;
	add.s64 	%rd38, %rd7, %rd37;
	ld.global.f32 	%f19, [%rd38];
	sub.s32 	%r9, %r1, %r3;
	mul.wide.s32 	%rd39, %r9, 4;
	add.s64 	%rd40, %rd6, %rd39;
	ld.global.f32 	%f20, [%rd40];
	div.rn.f32 	%f21, %f19, %f20;
	cvta.to.global.u64 	%rd41, %rd74;
	add.s64 	%rd42, %rd41, %rd37;
	ld.global.f32 	%f22, [%rd42];
	cvt.s64.s32 	%rd77, %r2;
	mul.wide.s32 	%rd43, %r2, 4;
	add.s64 	%rd44, %rd6, %rd43;
	ld.global.f32 	%f23, [%rd44];
	div.rn.f32 	%f54, %f22, %f23;
	add.s64 	%rd45, %rd7, %rd39;
	ld.global.f32 	%f24, [%rd45];
	neg.f32 	%f25, %f24;
	mul.f32 	%f26, %f21, %f25;
	add.s64 	%rd46, %rd5, %rd37;
	st.global.f32 	[%rd46], %f26;
	mul.wide.s32 	%rd47, %r3, 4;
	add.s64 	%rd48, %rd40, %rd47;
	ld.global.f32 	%f27, [%rd48];
	add.s64 	%rd49, %rd41, %rd39;
	ld.global.f32 	%f28, [%rd49];
	mul.f32 	%f29, %f21, %f28;
	sub.f32 	%f30, %f27, %f29;
	add.s64 	%rd50, %rd38, %rd47;
	ld.global.f32 	%f31, [%rd50];
	mul.f32 	%f32, %f54, %f31;
	sub.f32 	%f33, %f30, %f32;
	add.s64 	%rd51, %rd3, %rd37;
	st.global.f32 	[%rd51], %f33;
	add.s64 	%rd52, %rd42, %rd47;
	ld.global.f32 	%f34, [%rd52];
	neg.f32 	%f35, %f34;
	mul.f32 	%f36, %f54, %f35;
	add.s64 	%rd53, %rd2, %rd37;
	st.global.f32 	[%rd53], %f36;
	add.s64 	%rd54, %rd1, %rd37;
	ld.global.f32 	%f37, [%rd54];
	add.s64 	%rd55, %rd1, %rd39;
	ld.global.f32 	%f38, [%rd55];
	mul.f32 	%f39, %f21, %f38;
	sub.f32 	%f53, %f37, %f39;
$L__BB0_5:
	ld.param.u64 	%rd75, [_Z10forwardPCRPfS_S_S_S_S_S_S_ii_param_7];
	cvta.to.global.u64 	%rd69, %rd75;
	shl.b64 	%rd70, %rd77, 2;
	add.s64 	%rd71, %rd1, %rd70;
	ld.global.f32 	%f50, [%rd71];
	mul.f32 	%f51, %f54, %f50;
	sub.f32 	%f52, %f53, %f51;
	shl.b64 	%rd72, %rd76, 2;
	add.s64 	%rd73, %rd69, %rd72;
	st.global.f32 	[%rd73], %f52;
	ret;

}
	// .globl	_Z13solve2unknownPfS_S_S_S_ii
.visible .entry _Z13solve2unknownPfS_S_S_S_ii(
	.param .u64 .ptr .align 1 _Z13solve2unknownPfS_S_S_S_ii_param_0,
	.param .u64 .ptr .align 1 _Z13solve2unknownPfS_S_S_S_ii_param_1,
	.param .u64 .ptr .align 1 _Z13solve2unknownPfS_S_S_S_ii_param_2,
	.param .u64 .ptr .align 1 _Z13solve2unknownPfS_S_S_S_ii_param_3,
	.param .u64 .ptr .align 1 _Z13solve2unknownPfS_S_S_S_ii_param_4,
	.param .u32 _Z13solve2unknownPfS_S_S_S_ii_param_5,
	.param .u32 _Z13solve2unknownPfS_S_S_S_ii_param_6
)
{
	.reg .pred 	%p<2>;
	.reg .b32 	%r<11>;
	.reg .b32 	%f<20>;
	.reg .b64 	%rd<22>;

	ld.param.u64 	%rd1, [_Z13solve2unknownPfS_S_S_S_ii_param_0];
	ld.param.u64 	%rd2, [_Z13solve2unknownPfS_S_S_S_ii_param_1];
	ld.param.u64 	%rd3, [_Z13solve2unknownPfS_S_S_S_ii_param_2];
	ld.param.u64 	%rd4, [_Z13solve2unknownPfS_S_S_S_ii_param_3];
	ld.param.u64 	%rd5, [_Z13solve2unknownPfS_S_S_S_ii_param_4];
	ld.param.u32 	%r2, [_Z13solve2unknownPfS_S_S_S_ii_param_5];
	ld.param.u32 	%r3, [_Z13solve2unknownPfS_S_S_S_ii_param_6];
	mov.u32 	%r4, %tid.x;
	mov.u32 	%r5, %ctaid.x;
	mov.u32 	%r6, %ntid.x;
	mad.lo.s32 	%r1, %r5, %r6, %r4;
	shr.u32 	%r7, %r3, 31;
	add.s32 	%r8, %r3, %r7;
	shr.s32 	%r9, %r8, 1;
	setp.gt.s32 	%p1, %r1, %r9;
	@%p1 bra 	$L__BB1_2;
	cvta.to.global.u64 	%rd6, %rd4;
	cvta.to.global.u64 	%rd7, %rd1;
	cvta.to.global.u64 	%rd8, %rd2;
	cvta.to.global.u64 	%rd9, %rd3;
	cvta.to.global.u64 	%rd10, %rd5;
	add.s32 	%r10, %r2, %r1;
	mul.wide.s32 	%rd11, %r10, 4;
	add.s64 	%rd12, %rd6, %rd11;
	ld.global.f32 	%f1, [%rd12];
	add.s64 	%rd13, %rd7, %rd11;
	ld.global.f32 	%f2, [%rd13];
	mul.wide.s32 	%rd14, %r1, 4;
	add.s64 	%rd15, %rd6, %rd14;
	ld.global.f32 	%f3, [%rd15];
	mul.f32 	%f4, %f2, %f3;
	add.s64 	%rd16, %rd8, %rd14;
	ld.global.f32 	%f5, [%rd16];
	div.rn.f32 	%f6, %f4, %f5;
	sub.f32 	%f7, %f1, %f6;
	mul.wide.s32 	%rd17, %r2, 4;
	add.s64 	%rd18, %rd16, %rd17;
	ld.global.f32 	%f8, [%rd18];
	add.s64 	%rd19, %rd9, %rd14;
	ld.global.f32 	%f9, [%rd19];
	mul.f32 	%f10, %f2, %f9;
	div.rn.f32 	%f11, %f10, %f5;
	sub.f32 	%f12, %f8, %f11;
	div.rn.f32 	%f13, %f7, %f12;
	add.s64 	%rd20, %rd10, %rd11;
	st.global.f32 	[%rd20], %f13;
	ld.global.f32 	%f14, [%rd15];
	ld.global.f32 	%f15, [%rd19];
	mul.f32 	%f16, %f15, %f13;
	sub.f32 	%f17, %f14, %f16;
	ld.global.f32 	%f18, [%rd16];
	div.rn.f32 	%f19, %f17, %f18;
	add.s64 	%rd21, %rd10, %rd14;
	st.global.f32 	[%rd21], %f19;
$L__BB1_2:
	ret;

}


// ===== COMPILED SASS (sm_100) =====

	.target	sm_100

	.elftype	@"ET_EXEC"


//--------------------- .note.nv.tkinfo           --------------------------
	.section	.note.nv.tkinfo,"",@"SHT_NOTE"
	.sectionflags	@"SHF_NOTE_NV_TKINFO"
	.tkinfo
        /*0018*/ 	.word	0x00000002
        /*0030*/ 	.string	""
        /*0030*/ 	.string	"ptxas"
        /*0030*/ 	.string	"Cuda compilation tools, release 13.0, V13.0.88"
        /*0030*/ 	.string	"Build cuda_13.0.r13.0/compiler.36424714_0"
        /*0030*/ 	.string	"-arch sm_100 -m 64 "



//--------------------- .note.nv.cuinfo           --------------------------
	.section	.note.nv.cuinfo,"",@"SHT_NOTE"
	.sectionflags	@"SHF_NOTE_NV_CUINFO"
        /*0018*/ 	.short	0x0002
        /*001a*/ 	.short	0x0064
        /*001c*/ 	.short	0x0082
	.zero		2


//--------------------- .nv.info                  --------------------------
	.section	.nv.info,"",@"SHT_CUDA_INFO"
	.align	4


	//----- nvinfo : EIATTR_REGCOUNT
	.align		4
        /*0000*/ 	.byte	0x04, 0x2f
        /*0002*/ 	.short	(.L_1 - .L_0)
	.align		4
.L_0:
        /*0004*/ 	.word	index@(_Z10forwardPCRPfS_S_S_S_S_S_S_ii)
        /*0008*/ 	.word	0x0000001c


	//----- nvinfo : EIATTR_FRAME_SIZE
	.align		4
.L_1:
        /*000c*/ 	.byte	0x04, 0x11
        /*000e*/ 	.short	(.L_3 - .L_2)
	.align		4
.L_2:
        /*0010*/ 	.word	index@($__internal_1_$__cuda_sm3x_div_rn_noftz_f32_slowpath)
        /*0014*/ 	.word	0x00000000


	//----- nvinfo : EIATTR_FRAME_SIZE
	.align		4
.L_3:
        /*0018*/ 	.byte	0x04, 0x11
        /*001a*/ 	.short	(.L_5 - .L_4)
	.align		4
.L_4:
        /*001c*/ 	.word	index@(_Z10forwardPCRPfS_S_S_S_S_S_S_ii)
        /*0020*/ 	.word	0x00000000


	//----- nvinfo : EIATTR_REGCOUNT
	.align		4
.L_5:
        /*0024*/ 	.byte	0x04, 0x2f
        /*0026*/ 	.short	(.L_7 - .L_6)
	.align		4
.L_6:
        /*0028*/ 	.word	index@(_Z13solve2unknownPfS_S_S_S_ii)
        /*002c*/ 	.word	0x0000001a


	//----- nvinfo : EIATTR_FRAME_SIZE
	.align		4
.L_7:
        /*0030*/ 	.byte	0x04, 0x11
        /*0032*/ 	.short	(.L_9 - .L_8)
	.align		4
.L_8:
        /*0034*/ 	.word	index@($__internal_0_$__cuda_sm3x_div_rn_noftz_f32_slowpath)
        /*0038*/ 	.word	0x00000000


	//----- nvinfo : EIATTR_FRAME_SIZE
	.align		4
.L_9:
        /*003c*/ 	.byte	0x04, 0x11
        /*003e*/ 	.short	(.L_11 - .L_10)
	.align		4
.L_10:
        /*0040*/ 	.word	index@(_Z13solve2unknownPfS_S_S_S_ii)
        /*0044*/ 	.word	0x00000000


	//----- nvinfo : EIATTR_MIN_STACK_SIZE
	.align		4
.L_11:
        /*0048*/ 	.byte	0x04, 0x12
        /*004a*/ 	.short	(.L_13 - .L_12)
	.align		4
.L_12:
        /*004c*/ 	.word	index@(_Z13solve2unknownPfS_S_S_S_ii)
        /*0050*/ 	.word	0x00000000


	//----- nvinfo : EIATTR_MIN_STACK_SIZE
	.align		4
.L_13:
        /*0054*/ 	.byte	0x04, 0x12
        /*0056*/ 	.short	(.L_15 - .L_14)
	.align		4
.L_14:
        /*0058*/ 	.word	index@(_Z10forwardPCRPfS_S_S_S_S_S_S_ii)
        /*005c*/ 	.word	0x00000000
.L_15:


//--------------------- .nv.compat                --------------------------
	.section	.nv.compat,"",@"SHT_CUDA_COMPAT_INFO"
	.align	4
        /*0000*/ 	.byte	0x02, 0x09, 0x00, 0x00, 0x02, 0x02, 0x01, 0x00, 0x02, 0x05, 0x05, 0x00, 0x03, 0x07, 0x01, 0x01
        /*0010*/ 	.byte	0x02, 0x03, 0x00, 0x00, 0x02, 0x06, 0x01, 0x00, 0x04, 0x0b, 0x08, 0x00, 0x01, 0x00, 0x00, 0x00
        /*0020*/ 	.byte	0x00, 0x00, 0x00, 0x00


//--------------------- .nv.info._Z13solve2unknownPfS_S_S_S_ii --------------------------
	.section	.nv.info._Z13solve2unknownPfS_S_S_S_ii,"",@"SHT_CUDA_INFO"
	.sectionflags	@""
	.align	4


	//----- nvinfo : EIATTR_CUDA_API_VERSION
	.align		4
        /*0000*/ 	.byte	0x04, 0x37
        /*0002*/ 	.short	(.L_17 - .L_16)
.L_16:
        /*0004*/ 	.word	0x00000082


	//----- nvinfo : EIATTR_KPARAM_INFO
	.align		4
.L_17:
        /*0008*/ 	.byte	0x04, 0x17
        /*000a*/ 	.short	(.L_19 - .L_18)
.L_18:
        /*000c*/ 	.word	0x00000000
        /*0010*/ 	.short	0x0006
        /*0012*/ 	.short	0x002c
        /*0014*/ 	.byte	0x00, 0xf0, 0x11, 0x00


	//----- nvinfo : EIATTR_KPARAM_INFO
	.align		4
.L_19:
        /*0018*/ 	.byte	0x04, 0x17
        /*001a*/ 	.short	(.L_21 - .L_20)
.L_20:
        /*001c*/ 	.word	0x00000000
        /*0020*/ 	.short	0x0005
        /*0022*/ 	.short	0x0028
        /*0024*/ 	.byte	0x00, 0xf0, 0x11, 0x00


	//----- nvinfo : EIATTR_KPARAM_INFO
	.align		4
.L_21:
        /*0028*/ 	.byte	0x04, 0x17
        /*002a*/ 	.short	(.L_23 - .L_22)
.L_22:
        /*002c*/ 	.word	0x00000000
        /*0030*/ 	.short	0x0004
        /*0032*/ 	.short	0x0020
        /*0034*/ 	.byte	0x00, 0xf5, 0x21, 0x00


	//----- nvinfo : EIATTR_KPARAM_INFO
	.align		4
.L_23:
        /*0038*/ 	.byte	0x04, 0x17
        /*003a*/ 	.short	(.L_25 - .L_24)
.L_24:
        /*003c*/ 	.word	0x00000000
        /*0040*/ 	.short	0x0003
        /*0042*/ 	.short	0x0018
        /*0044*/ 	.byte	0x00, 0xf5, 0x21, 0x00


	//----- nvinfo : EIATTR_KPARAM_INFO
	.align		4
.L_25:
        /*0048*/ 	.byte	0x04, 0x17
        /*004a*/ 	.short	(.L_27 - .L_26)
.L_26:
        /*004c*/ 	.word	0x00000000
        /*0050*/ 	.short	0x0002
        /*0052*/ 	.short	0x0010
        /*0054*/ 	.byte	0x00, 0xf5, 0x21, 0x00


	//----- nvinfo : EIATTR_KPARAM_INFO
	.align		4
.L_27:
        /*0058*/ 	.byte	0x04, 0x17
        /*005a*/ 	.short	(.L_29 - .L_28)
.L_28:
        /*005c*/ 	.word	0x00000000
        /*0060*/ 	.short	0x0001
        /*0062*/ 	.short	0x0008
        /*0064*/ 	.byte	0x00, 0xf5, 0x21, 0x00


	//----- nvinfo : EIATTR_KPARAM_INFO
	.align		4
.L_29:
        /*0068*/ 	.byte	0x04, 0x17
        /*006a*/ 	.short	(.L_31 - .L_30)
.L_30:
        /*006c*/ 	.word	0x00000000
        /*0070*/ 	.short	0x0000
        /*0072*/ 	.short	0x0000
        /*0074*/ 	.byte	0x00, 0xf5, 0x21, 0x00


	//----- nvinfo : EIATTR_SPARSE_MMA_MASK
	.align		4
.L_31:
        /*0078*/ 	.byte	0x03, 0x50
        /*007a*/ 	.short	0x0000


	//----- nvinfo : EIATTR_MAXREG_COUNT
	.align		4
        /*007c*/ 	.byte	0x03, 0x1b
        /*007e*/ 	.short	0x00ff


	//----- nvinfo : EIATTR_MERCURY_ISA_VERSION
	.align		4
        /*0080*/ 	.byte	0x03, 0x5f
        /*0082*/ 	.short	0x0101


	//----- nvinfo : EIATTR_VRC_CTA_INIT_COUNT
	.align		4
        /*0084*/ 	.byte	0x02, 0x4a
	.zero		1
	.zero		1


	//----- nvinfo : EIATTR_EXIT_INSTR_OFFSETS
	.align		4
        /*0088*/ 	.byte	0x04, 0x1c
        /*008a*/ 	.short	(.L_33 - .L_32)


	//   ....[0]....
.L_32:
        /*008c*/ 	.word	0x00000090


	//   ....[1]....
        /*0090*/ 	.word	0x00000650


	//----- nvinfo : EIATTR_CRS_STACK_SIZE
	.align		4
.L_33:
        /*0094*/ 	.byte	0x04, 0x1e
        /*0096*/ 	.short	(.L_35 - .L_34)
.L_34:
        /*0098*/ 	.word	0x00000000


	//----- nvinfo : EIATTR_CBANK_PARAM_SIZE
	.align		4
.L_35:
        /*009c*/ 	.byte	0x03, 0x19
        /*009e*/ 	.short	0x0030


	//----- nvinfo : EIATTR_PARAM_CBANK
	.align		4
        /*00a0*/ 	.byte	0x04, 0x0a
        /*00a2*/ 	.short	(.L_37 - .L_36)
	.align		4
.L_36:
        /*00a4*/ 	.word	index@(.nv.constant0._Z13solve2unknownPfS_S_S_S_ii)
        /*00a8*/ 	.short	0x0380
        /*00aa*/ 	.short	0x0030


	//----- nvinfo : EIATTR_SW_WAR
	.align		4
.L_37:
        /*00ac*/ 	.byte	0x04, 0x36
        /*00ae*/ 	.short	(.L_39 - .L_38)
.L_38:
        /*00b0*/ 	.word	0x00000008
.L_39:


//--------------------- .nv.info._Z10forwardPCRPfS_S_S_S_S_S_S_ii --------------------------
	.section	.nv.info._Z10forwardPCRPfS_S_S_S_S_S_S_ii,"",@"SHT_CUDA_INFO"
	.sectionflags	@""
	.align	4


	//----- nvinfo : EIATTR_CUDA_API_VERSION
	.align		4
        /*0000*/ 	.byte	0x04, 0x37
        /*0002*/ 	.short	(.L_41 - .L_40)
.L_40:
        /*0004*/ 	.word	0x00000082


	//----- nvinfo : EIATTR_KPARAM_INFO
	.align		4
.L_41:
        /*0008*/ 	.byte	0x04, 0x17
        /*000a*/ 	.short	(.L_43 - .L_42)
.L_42:
        /*000c*/ 	.word	0x00000000
        /*0010*/ 	.short	0x0009
        /*0012*/ 	.short	0x0044
        /*0014*/ 	.byte	0x00, 0xf0, 0x11, 0x00


	//----- nvinfo : EIATTR_KPARAM_INFO
	.align		4
.L_43:
        /*0018*/ 	.byte	0x04, 0x17
        /*001a*/ 	.short	(.L_45 - .L_44)
.L_44:
        /*001c*/ 	.word	0x00000000
        /*0020*/ 	.short	0x0008
        /*0022*/ 	.short	0x0040
        /*0024*/ 	.byte	0x00, 0xf0, 0x11, 0x00


	//----- nvinfo : EIATTR_KPARAM_INFO
	.align		4
.L_45:
        /*0028*/ 	.byte	0x04, 0x17
        /*002a*/ 	.short	(.L_47 - .L_46)
.L_46:
        /*002c*/ 	.word	0x00000000
        /*0030*/ 	.short	0x0007
        /*0032*/ 	.short	0x0038
        /*0034*/ 	.byte	0x00, 0xf5, 0x21, 0x00


	//----- nvinfo : EIATTR_KPARAM_INFO
	.align		4
.L_47:
        /*0038*/ 	.byte	0x04, 0x17
        /*003a*/ 	.short	(.L_49 - .L_48)
.L_48:
        /*003c*/ 	.word	0x00000000
        /*0040*/ 	.short	0x0006
        /*0042*/ 	.short	0x0030
        /*0044*/ 	.byte	0x00, 0xf5, 0x21, 0x00


	//----- nvinfo : EIATTR_KPARAM_INFO
	.align		4
.L_49:
        /*0048*/ 	.byte	0x04, 0x17
        /*004a*/ 	.short	(.L_51 - .L_50)
.L_50:
        /*004c*/ 	.word	0x00000000
        /*0050*/ 	.short	0x0005
        /*0052*/ 	.short	0x0028
        /*0054*/ 	.byte	0x00, 0xf5, 0x21, 0x00


	//----- nvinfo : EIATTR_KPARAM_INFO
	.align		4
.L_51:
        /*0058*/ 	.byte	0x04, 0x17
        /*005a*/ 	.short	(.L_53 - .L_52)
.L_52:
        /*005c*/ 	.word	0x00000000
        /*0060*/ 	.short	0x0004
        /*0062*/ 	.short	0x0020
        /*0064*/ 	.byte	0x00, 0xf5, 0x21, 0x00


	//----- nvinfo : EIATTR_KPARAM_INFO
	.align		4
.L_53:
        /*0068*/ 	.byte	0x04, 0x17
        /*006a*/ 	.short	(.L_55 - .L_54)
.L_54:
        /*006c*/ 	.word	0x00000000
        /*0070*/ 	.short	0x0003
        /*0072*/ 	.short	0x0018
        /*0074*/ 	.byte	0x00, 0xf5, 0x21, 0x00


	//----- nvinfo : EIATTR_KPARAM_INFO
	.align		4
.L_55:
        /*0078*/ 	.byte	0x04, 0x17
        /*007a*/ 	.short	(.L_57 - .L_56)
.L_56:
        /*007c*/ 	.word	0x00000000
        /*0080*/ 	.short	0x0002
        /*0082*/ 	.short	0x0010
        /*0084*/ 	.byte	0x00, 0xf5, 0x21, 0x00


	//----- nvinfo : EIATTR_KPARAM_INFO
	.align		4
.L_57:
        /*0088*/ 	.byte	0x04, 0x17
        /*008a*/ 	.short	(.L_59 - .L_58)
.L_58:
        /*008c*/ 	.word	0x00000000
        /*0090*/ 	.short	0x0001
        /*0092*/ 	.short	0x0008
        /*0094*/ 	.byte	0x00, 0xf5, 0x21, 0x00


	//----- nvinfo : EIATTR_KPARAM_INFO
	.align		4
.L_59:
        /*0098*/ 	.byte	0x04, 0x17
        /*009a*/ 	.short	(.L_61 - .L_60)
.L_60:
        /*009c*/ 	.word	0x00000000
        /*00a0*/ 	.short	0x0000
        /*00a2*/ 	.short	0x0000
        /*00a4*/ 	.byte	0x00, 0xf5, 0x21, 0x00


	//----- nvinfo : EIATTR_SPARSE_MMA_MASK
	.align		4
.L_61:
        /*00a8*/ 	.byte	0x03, 0x50
        /*00aa*/ 	.short	0x0000


	//----- nvinfo : EIATTR_MAXREG_COUNT
	.align		4
        /*00ac*/ 	.byte	0x03, 0x1b
        /*00ae*/ 	.short	0x00ff


	//----- nvinfo : EIATTR_MERCURY_ISA_VERSION
	.align		4
        /*00b0*/ 	.byte	0x03, 0x5f
        /*00b2*/ 	.short	0x0101


	//----- nvinfo : EIATTR_VRC_CTA_INIT_COUNT
	.align		4
        /*00b4*/ 	.byte	0x02, 0x4a
	.zero		1
	.zero		1


	//----- nvinfo : EIATTR_EXIT_INSTR_OFFSETS
	.align		4
        /*00b8*/ 	.byte	0x04, 0x1c
        /*00ba*/ 	.short	(.L_63 - .L_62)


	//   ....[0]....
.L_62:
        /*00bc*/ 	.word	0x00000c50


	//----- nvinfo : EIATTR_CRS_STACK_SIZE
	.align		4
.L_63:
        /*00c0*/ 	.byte	0x04, 0x1e
        /*00c2*/ 	.short	(.L_65 - .L_64)
.L_64:
        /*00c4*/ 	.word	0x00000000


	//----- nvinfo : EIATTR_CBANK_PARAM_SIZE
	.align		4
.L_65:
        /*00c8*/ 	.byte	0x03, 0x19
        /*00ca*/ 	.short	0x0048


	//----- nvinfo : EIATTR_PARAM_CBANK
	.align		4
        /*00cc*/ 	.byte	0x04, 0x0a
        /*00ce*/ 	.short	(.L_67 - .L_66)
	.align		4
.L_66:
        /*00d0*/ 	.word	index@(.nv.constant0._Z10forwardPCRPfS_S_S_S_S_S_S_ii)
        /*00d4*/ 	.short	0x0380
        /*00d6*/ 	.short	0x0048


	//----- nvinfo : EIATTR_SW_WAR
	.align		4
.L_67:
        /*00d8*/ 	.byte	0x04, 0x36
        /*00da*/ 	.short	(.L_69 - .L_68)
.L_68:
        /*00dc*/ 	.word	0x00000008
.L_69:


//--------------------- .nv.callgraph             --------------------------
	.section	.nv.callgraph,"",@"SHT_CUDA_CALLGRAPH"
	.align	4
	.sectionentsize	8
	.align		4
        /*0000*/ 	.word	0x00000000
	.align		4
        /*0004*/ 	.word	0xffffffff
	.align		4
        /*0008*/ 	.word	0x00000000
	.align		4
        /*000c*/ 	.word	0xfffffffe
	.align		4
        /*0010*/ 	.word	0x00000000
	.align		4
        /*0014*/ 	.word	0xfffffffd
	.align		4
        /*0018*/ 	.word	0x00000000
	.align		4
        /*001c*/ 	.word	0xfffffffc


//--------------------- .text._Z13solve2unknownPfS_S_S_S_ii --------------------------
	.section	.text._Z13solve2unknownPfS_S_S_S_ii,"ax",@progbits
	.align	128
        .global         _Z13solve2unknownPfS_S_S_S_ii
        .type           _Z13solve2unknownPfS_S_S_S_ii,@function
        .size           _Z13solve2unknownPfS_S_S_S_ii,(.L_x_44 - _Z13solve2unknownPfS_S_S_S_ii)
        .other          _Z13solve2unknownPfS_S_S_S_ii,@"STO_CUDA_ENTRY STV_DEFAULT"
_Z13solve2unknownPfS_S_S_S_ii:
.text._Z13solve2unknownPfS_S_S_S_ii:
[----:B------:R-:W-:Y:S01]  /*0000*/  LDC R1, c[0x0][0x37c] ;  /* 0x0000df00ff017b82 */ /* 0x000fe20000000800 */
[----:B------:R-:W0:Y:S07]  /*0010*/  S2R R10, SR_TID.X ;  /* 0x00000000000a7919 */ /* 0x000e2e0000002100 */
[----:B------:R-:W0:Y:S01]  /*0020*/  S2UR UR5, SR_CTAID.X ;  /* 0x00000000000579c3 */ /* 0x000e220000002500 */
[----:B------:R-:W1:Y:S07]  /*0030*/  LDCU UR4, c[0x0][0x3ac] ;  /* 0x00007580ff0477ac */ /* 0x000e6e0008000800 */
[----:B------:R-:W0:Y:S01]  /*0040*/  LDC R3, c[0x0][0x360] ;  /* 0x0000d800ff037b82 */ /* 0x000e220000000800 */
[----:B-1----:R-:W-:-:S04]  /*0050*/  ULEA.HI UR4, UR4, UR4, URZ, 0x1 ;  /* 0x0000000404047291 */ /* 0x002fc8000f8f08ff */
[----:B------:R-:W-:Y:S01]  /*0060*/  USHF.R.S32.HI UR4, URZ, 0x1, UR4 ;  /* 0x00000001ff047899 */ /* 0x000fe20008011404 */
[----:B0-----:R-:W-:-:S05]  /*0070*/  IMAD R10, R3, UR5, R10 ;  /* 0x00000005030a7c24 */ /* 0x001fca000f8e020a */
[----:B------:R-:W-:-:S13]  /*0080*/  ISETP.GT.AND P0, PT, R10, UR4, PT ;  /* 0x000000040a007c0c */ /* 0x000fda000bf04270 */
[----:B------:R-:W-:Y:S05]  /*0090*/  @P0 EXIT ;  /* 0x000000000000094d */ /* 0x000fea0003800000 */
[----:B------:R-:W0:Y:S01]  /*00a0*/  LDC.64 R6, c[0x0][0x388] ;  /* 0x0000e200ff067b82 */ /* 0x000e220000000a00 */
[----:B------:R-:W1:Y:S01]  /*00b0*/  LDCU.64 UR4, c[0x0][0x358] ;  /* 0x00006b00ff0477ac */ /* 0x000e620008000a00 */
[----:B------:R-:W2:Y:S06]  /*00c0*/  LDCU UR6, c[0x0][0x3a8] ;  /* 0x00007500ff0677ac */ /* 0x000eac0008000800 */
[----:B------:R-:W3:Y:S08]  /*00d0*/  LDC.64 R8, c[0x0][0x398] ;  /* 0x0000e600ff087b82 */ /* 0x000ef00000000a00 */
[----:B------:R-:W4:Y:S01]  /*00e0*/  LDC.64 R14, c[0x0][0x380] ;  /* 0x0000e000ff0e7b82 */ /* 0x000f220000000a00 */
[----:B0-----:R-:W-:-:S05]  /*00f0*/  IMAD.WIDE R6, R10, 0x4, R6 ;  /* 0x000000040a067825 */ /* 0x001fca00078e0206 */
[----:B-1----:R-:W4:Y:S01]  /*0100*/  LDG.E R3, desc[UR4][R6.64] ;  /* 0x0000000406037981 */ /* 0x002f22000c1e1900 */
[C---:B--2---:R-:W-:Y:S02]  /*0110*/  VIADD R11, R10.reuse, UR6 ;  /* 0x000000060a0b7c36 */ /* 0x044fe40008000000 */
[----:B---3--:R-:W-:-:S05]  /*0120*/  IMAD.WIDE R4, R10, 0x4, R8 ;  /* 0x000000040a047825 */ /* 0x008fca00078e0208 */
[----:B------:R-:W2:Y:S01]  /*0130*/  LDG.E R17, desc[UR4][R4.64] ;  /* 0x0000000404117981 */ /* 0x000ea2000c1e1900 */
[----:B----4-:R-:W-:-:S05]  /*0140*/  IMAD.WIDE R14, R11, 0x4, R14 ;  /* 0x000000040b0e7825 */ /* 0x010fca00078e020e */
[----:B------:R-:W2:Y:S01]  /*0150*/  LDG.E R12, desc[UR4][R14.64] ;  /* 0x000000040e0c7981 */ /* 0x000ea2000c1e1900 */
[----:B------:R-:W-:-:S05]  /*0160*/  IMAD.WIDE R8, R11, 0x4, R8 ;  /* 0x000000040b087825 */ /* 0x000fca00078e0208 */
[----:B------:R0:W5:Y:S01]  /*0170*/  LDG.E R13, desc[UR4][R8.64] ;  /* 0x00000004080d7981 */ /* 0x000162000c1e1900 */
[----:B------:R-:W-:Y:S01]  /*0180*/  BSSY.RECONVERGENT B0, `(.L_x_0) ;  /* 0x000000e000007945 */ /* 0x000fe20003800200 */
[----:B------:R-:W1:Y:S01]  /*0190*/  MUFU.RCP R2, R3 ;  /* 0x0000000300027308 */ /* 0x000e620000001000 */
[----:B--2---:R-:W-:Y:S01]  /*01a0*/  FMUL R0, R12, R17 ;  /* 0x000000110c007220 */ /* 0x004fe20000400000 */
[----:B-1----:R-:W-:-:S06]  /*01b0*/  FFMA R19, -R3, R2, 1 ;  /* 0x3f80000003137423 */ /* 0x002fcc0000000102 */
[----:B------:R-:W1:Y:S01]  /*01c0*/  FCHK P0, R0, R3 ;  /* 0x0000000300007302 */ /* 0x000e620000000000 */
[----:B------:R-:W-:-:S04]  /*01d0*/  FFMA R19, R2, R19, R2 ;  /* 0x0000001302137223 */ /* 0x000fc80000000002 */
[----:B------:R-:W-:-:S04]  /*01e0*/  FFMA R2, R0, R19, RZ ;  /* 0x0000001300027223 */ /* 0x000fc800000000ff */
[----:B------:R-:W-:-:S04]  /*01f0*/  FFMA R16, -R3, R2, R0 ;  /* 0x0000000203107223 */ /* 0x000fc80000000100 */
[----:B------:R-:W-:Y:S01]  /*0200*/  FFMA R16, R19, R16, R2 ;  /* 0x0000001013107223 */ /* 0x000fe20000000002 */
[----:B01----:R-:W-:Y:S06]  /*0210*/  @!P0 BRA `(.L_x_1) ;  /* 0x0000000000108947 */ /* 0x003fec0003800000 */
[----:B------:R-:W-:Y:S01]  /*0220*/  IMAD.MOV.U32 R2, RZ, RZ, R0 ;  /* 0x000000ffff027224 */ /* 0x000fe200078e0000 */
[----:B------:R-:W-:-:S07]  /*0230*/  MOV R16, 0x250 ;  /* 0x0000025000107802 */ /* 0x000fce0000000f00 */
[----:B-----5:R-:W-:Y:S05]  /*0240*/  CALL.REL.NOINC `($__internal_0_$__cuda_sm3x_div_rn_noftz_f32_slowpath) ;  /* 0x0000000400047944 */ /* 0x020fea0003c00000 */
[----:B------:R-:W-:-:S07]  /*0250*/  MOV R16, R2 ;  /* 0x0000000200107202 */ /* 0x000fce0000000f00 */
.L_x_1:
[----:B------:R-:W-:Y:S05]  /*0260*/  BSYNC.RECONVERGENT B0 ;  /* 0x0000000000007941 */ /* 0x000fea0003800200 */
.L_x_0:
[----:B------:R-:W0:Y:S08]  /*0270*/  LDC.64 R8, c[0x0][0x390] ;  /* 0x0000e400ff087b82 */ /* 0x000e300000000a00 */
[----:B------:R-:W1:Y:S01]  /*0280*/  LDC R15, c[0x0][0x3a8] ;  /* 0x0000ea00ff0f7b82 */ /* 0x000e620000000800 */
[----:B0-----:R-:W-:-:S05]  /*0290*/  IMAD.WIDE R8, R10, 0x4, R8 ;  /* 0x000000040a087825 */ /* 0x001fca00078e0208 */
[----:B------:R-:W2:Y:S01]  /*02a0*/  LDG.E R17, desc[UR4][R8.64] ;  /* 0x0000000408117981 */ /* 0x000ea2000c1e1900 */
[----:B-1----:R-:W-:-:S06]  /*02b0*/  IMAD.WIDE R14, R15, 0x4, R6 ;  /* 0x000000040f0e7825 */ /* 0x002fcc00078e0206 */
[----:B------:R0:W5:Y:S01]  /*02c0*/  LDG.E R14, desc[UR4][R14.64] ;  /* 0x000000040e0e7981 */ /* 0x000162000c1e1900 */
[----:B------:R-:W1:Y:S01]  /*02d0*/  MUFU.RCP R2, R3 ;  /* 0x0000000300027308 */ /* 0x000e620000001000 */
[----:B------:R-:W-:Y:S01]  /*02e0*/  BSSY.RECONVERGENT B0, `(.L_x_2) ;  /* 0x000000e000007945 */ /* 0x000fe20003800200 */
[----:B-----5:R-:W-:Y:S01]  /*02f0*/  FADD R0, R13, -R16 ;  /* 0x800000100d007221 */ /* 0x020fe20000000000 */
[----:B-1----:R-:W-:-:S04]  /*0300*/  FFMA R19, -R3, R2, 1 ;  /* 0x3f80000003137423 */ /* 0x002fc80000000102 */
[----:B------:R-:W-:Y:S01]  /*0310*/  FFMA R2, R2, R19, R2 ;  /* 0x0000001302027223 */ /* 0x000fe20000000002 */
[----:B--2---:R-:W-:-:S04]  /*0320*/  FMUL R12, R12, R17 ;  /* 0x000000110c0c7220 */ /* 0x004fc80000400000 */
[----:B------:R-:W1:Y:S01]  /*0330*/  FCHK P0, R12, R3 ;  /* 0x000000030c007302 */ /* 0x000e620000000000 */
[----:B------:R-:W-:-:S04]  /*0340*/  FFMA R17, R2, R12, RZ ;  /* 0x0000000c02117223 */ /* 0x000fc800000000ff */
[----:B------:R-:W-:-:S04]  /*0350*/  FFMA R18, -R3, R17, R12 ;  /* 0x0000001103127223 */ /* 0x000fc8000000010c */
[----:B------:R-:W-:Y:S01]  /*0360*/  FFMA R17, R2, R18, R17 ;  /* 0x0000001202117223 */ /* 0x000fe20000000011 */
[----:B01----:R-:W-:Y:S06]  /*0370*/  @!P0 BRA `(.L_x_3) ;  /* 0x0000000000108947 */ /* 0x003fec0003800000 */
[----:B------:R-:W-:Y:S01]  /*0380*/  IMAD.MOV.U32 R2, RZ, RZ, R12 ;  /* 0x000000ffff027224 */ /* 0x000fe200078e000c */
[----:B------:R-:W-:-:S07]  /*0390*/  MOV R16, 0x3b0 ;  /* 0x000003b000107802 */ /* 0x000fce0000000f00 */
[----:B------:R-:W-:Y:S05]  /*03a0*/  CALL.REL.NOINC `($__internal_0_$__cuda_sm3x_div_rn_noftz_f32_slowpath) ;  /* 0x0000000000ac7944 */ /* 0x000fea0003c00000 */
[----:B------:R-:W-:-:S07]  /*03b0*/  MOV R17, R2 ;  /* 0x0000000200117202 */ /* 0x000fce0000000f00 */
.L_x_3:
[----:B------:R-:W-:Y:S05]  /*03c0*/  BSYNC.RECONVERGENT B0 ;  /* 0x0000000000007941 */ /* 0x000fea0003800200 */
.L_x_2:
[----:B------:R-:W-:Y:S01]  /*03d0*/  FADD R17, R14, -R17 ;  /* 0x800000110e117221 */ /* 0x000fe20000000000 */
[----:B------:R-:W-:Y:S03]  /*03e0*/  BSSY.RECONVERGENT B0, `(.L_x_4) ;  /* 0x000000e000007945 */ /* 0x000fe60003800200 */
[----:B------:R-:W0:Y:S08]  /*03f0*/  MUFU.RCP R2, R17 ;  /* 0x0000001100027308 */ /* 0x000e300000001000 */
[----:B------:R-:W1:Y:S01]  /*0400*/  FCHK P0, R0, R17 ;  /* 0x0000001100007302 */ /* 0x000e620000000000 */
[----:B0-----:R-:W-:-:S04]  /*0410*/  FFMA R3, -R17, R2, 1 ;  /* 0x3f80000011037423 */ /* 0x001fc80000000102 */
[----:B------:R-:W-:-:S04]  /*0420*/  FFMA R3, R2, R3, R2 ;  /* 0x0000000302037223 */ /* 0x000fc80000000002 */
[----:B------:R-:W-:-:S04]  /*0430*/  FFMA R2, R0, R3, RZ ;  /* 0x0000000300027223 */ /* 0x000fc800000000ff */
[----:B------:R-:W-:-:S04]  /*0440*/  FFMA R12, -R17, R2, R0 ;  /* 0x00000002110c7223 */ /* 0x000fc80000000100 */
[----:B------:R-:W-:Y:S01]  /*0450*/  FFMA R3, R3, R12, R2 ;  /* 0x0000000c03037223 */ /* 0x000fe20000000002 */
[----:B-1----:R-:W-:Y:S06]  /*0460*/  @!P0 BRA `(.L_x_5) ;  /* 0x0000000000148947 */ /* 0x002fec0003800000 */
[----:B------:R-:W-:Y:S01]  /*0470*/  IMAD.MOV.U32 R2, RZ, RZ, R0 ;  /* 0x000000ffff027224 */ /* 0x000fe200078e0000 */
[----:B------:R-:W-:Y:S02]  /*0480*/  MOV R3, R17 ;  /* 0x0000001100037202 */ /* 0x000fe40000000f00 */
[----:B------:R-:W-:-:S07]  /*0490*/  MOV R16, 0x4b0 ;  /* 0x000004b000107802 */ /* 0x000fce0000000f00 */
[----:B------:R-:W-:Y:S05]  /*04a0*/  CALL.REL.NOINC `($__internal_0_$__cuda_sm3x_div_rn_noftz_f32_slowpath) ;  /* 0x00000000006c7944 */ /* 0x000fea0003c00000 */
[----:B------:R-:W-:-:S07]  /*04b0*/  IMAD.MOV.U32 R3, RZ, RZ, R2 ;  /* 0x000000ffff037224 */ /* 0x000fce00078e0002 */
.L_x_5:
[----:B------:R-:W-:Y:S05]  /*04c0*/  BSYNC.RECONVERGENT B0 ;  /* 0x0000000000007941 */ /* 0x000fea0003800200 */
.L_x_4:
[----:B------:R-:W0:Y:S02]  /*04d0*/  LDC.64 R12, c[0x0][0x3a0] ;  /* 0x0000e800ff0c7b82 */ /* 0x000e240000000a00 */
[----:B0-----:R-:W-:-:S05]  /*04e0*/  IMAD.WIDE R12, R11, 0x4, R12 ;  /* 0x000000040b0c7825 */ /* 0x001fca00078e020c */
[----:B------:R0:W-:Y:S04]  /*04f0*/  STG.E desc[UR4][R12.64], R3 ;  /* 0x000000030c007986 */ /* 0x0001e8000c101904 */
[----:B------:R-:W2:Y:S04]  /*0500*/  LDG.E R7, desc[UR4][R6.64] ;  /* 0x0000000406077981 */ /* 0x000ea8000c1e1900 */
[----:B------:R-:W3:Y:S04]  /*0510*/  LDG.E R2, desc[UR4][R4.64] ;  /* 0x0000000404027981 */ /* 0x000ee8000c1e1900 */
[----:B------:R-:W3:Y:S01]  /*0520*/  LDG.E R9, desc[UR4][R8.64] ;  /* 0x0000000408097981 */ /* 0x000ee2000c1e1900 */
[----:B------:R-:W-:Y:S01]  /*0530*/  BSSY.RECONVERGENT B0, `(.L_x_6) ;  /* 0x000000e000007945 */ /* 0x000fe20003800200 */
[----:B--2---:R-:W1:Y:S01]  /*0540*/  MUFU.RCP R0, R7 ;  /* 0x0000000700007308 */ /* 0x004e620000001000 */
[----:B---3--:R-:W-:-:S07]  /*0550*/  FFMA R2, -R9, R3, R2 ;  /* 0x0000000309027223 */ /* 0x008fce0000000102 */
[----:B------:R-:W2:Y:S01]  /*0560*/  FCHK P0, R2, R7 ;  /* 0x0000000702007302 */ /* 0x000ea20000000000 */
[----:B-1----:R-:W-:-:S04]  /*0570*/  FFMA R11, -R7, R0, 1 ;  /* 0x3f800000070b7423 */ /* 0x002fc80000000100 */
[----:B------:R-:W-:-:S04]  /*0580*/  FFMA R11, R0, R11, R0 ;  /* 0x0000000b000b7223 */ /* 0x000fc80000000000 */
[----:B------:R-:W-:-:S04]  /*0590*/  FFMA R0, R2, R11, RZ ;  /* 0x0000000b02007223 */ /* 0x000fc800000000ff */
[----:B------:R-:W-:-:S04]  /*05a0*/  FFMA R14, -R7, R0, R2 ;  /* 0x00000000070e7223 */ /* 0x000fc80000000102 */
[----:B0-----:R-:W-:Y:S01]  /*05b0*/  FFMA R13, R11, R14, R0 ;  /* 0x0000000e0b0d7223 */ /* 0x001fe20000000000 */
[----:B--2---:R-:W-:Y:S06]  /*05c0*/  @!P0 BRA `(.L_x_7) ;  /* 0x0000000000108947 */ /* 0x004fec0003800000 */
[----:B------:R-:W-:Y:S02]  /*05d0*/  MOV R3, R7 ;  /* 0x0000000700037202 */ /* 0x000fe40000000f00 */
[----:B------:R-:W-:-:S07]  /*05e0*/  MOV R16, 0x600 ;  /* 0x0000060000107802 */ /* 0x000fce0000000f00 */
[----:B------:R-:W-:Y:S05]  /*05f0*/  CALL.REL.NOINC `($__internal_0_$__cuda_sm3x_div_rn_noftz_f32_slowpath) ;  /* 0x0000000000187944 */ /* 0x000fea0003c00000 */
[----:B------:R-:W-:-:S07]  /*0600*/  IMAD.MOV.U32 R13, RZ, RZ, R2 ;  /* 0x000000ffff0d7224 */ /* 0x000fce00078e0002 */
.L_x_7:
[----:B------:R-:W-:Y:S05]  /*0610*/  BSYNC.RECONVERGENT B0 ;  /* 0x0000000000007941 */ /* 0x000fea0003800200 */
.L_x_6:
[----:B------:R-:W0:Y:S02]  /*0620*/  LDC.64 R2, c[0x0][0x3a0] ;  /* 0x0000e800ff027b82 */ /* 0x000e240000000a00 */
[----:B0-----:R-:W-:-:S05]  /*0630*/  IMAD.WIDE R10, R10, 0x4, R2 ;  /* 0x000000040a0a7825 */ /* 0x001fca00078e0202 */
[----:B------:R-:W-:Y:S01]  /*0640*/  STG.E desc[UR4][R10.64], R13 ;  /* 0x0000000d0a007986 */ /* 0x000fe2000c101904 */
[----:B------:R-:W-:Y:S05]  /*0650*/  EXIT ;  /* 0x000000000000794d */ /* 0x000fea0003800000 */
        .weak           $__internal_0_$__cuda_sm3x_div_rn_noftz_f32_slowpath
        .type           $__internal_0_$__cuda_sm3x_div_rn_noftz_f32_slowpath,@function
        .size           $__internal_0_$__cuda_sm3x_div_rn_noftz_f32_slowpath,(.L_x_44 - $__internal_0_$__cuda_sm3x_div_rn_noftz_f32_slowpath)
$__internal_0_$__cuda_sm3x_div_rn_noftz_f32_slowpath:
[----:B------:R-:W-:Y:S01]  /*0660*/  SHF.R.U32.HI R15, RZ, 0x17, R3 ;  /* 0x00000017ff0f7819 */ /* 0x000fe20000011603 */
[----:B------:R-:W-:Y:S01]  /*0670*/  BSSY.RECONVERGENT B1, `(.L_x_8) ;  /* 0x0000063000017945 */ /* 0x000fe20003800200 */
[----:B------:R-:W-:Y:S02]  /*0680*/  SHF.R.U32.HI R17, RZ, 0x17, R2 ;  /* 0x00000017ff117819 */ /* 0x000fe40000011602 */
[----:B------:R-:W-:Y:S02]  /*0690*/  LOP3.LUT R15, R15, 0xff, RZ, 0xc0, !PT ;  /* 0x000000ff0f0f7812 */ /* 0x000fe400078ec0ff */
[----:B------:R-:W-:Y:S02]  /*06a0*/  LOP3.LUT R20, R17, 0xff, RZ, 0xc0, !PT ;  /* 0x000000ff11147812 */ /* 0x000fe400078ec0ff */
[----:B------:R-:W-:Y:S02]  /*06b0*/  IADD3 R21, PT, PT, R15, -0x1, RZ ;  /* 0xffffffff0f157810 */ /* 0x000fe40007ffe0ff */
[----:B------:R-:W-:Y:S01]  /*06c0*/  MOV R19, R3 ;  /* 0x0000000300137202 */ /* 0x000fe20000000f00 */
[----:B------:R-:W-:Y:S01]  /*06d0*/  VIADD R18, R20, 0xffffffff ;  /* 0xffffffff14127836 */ /* 0x000fe20000000000 */
[----:B------:R-:W-:-:S04]  /*06e0*/  ISETP.GT.U32.AND P0, PT, R21, 0xfd, PT ;  /* 0x000000fd1500780c */ /* 0x000fc80003f04070 */
[----:B------:R-:W-:-:S13]  /*06f0*/  ISETP.GT.U32.OR P0, PT, R18, 0xfd, P0 ;  /* 0x000000fd1200780c */ /* 0x000fda0000704470 */
[----:B------:R-:W-:Y:S01]  /*0700*/  @!P0 IMAD.MOV.U32 R17, RZ, RZ, RZ ;  /* 0x000000ffff118224 */ /* 0x000fe200078e00ff */
[----:B------:R-:W-:Y:S06]  /*0710*/  @!P0 BRA `(.L_x_9) ;  /* 0x00000000005c8947 */ /* 0x000fec0003800000 */
[----:B------:R-:W-:Y:S02]  /*0720*/  FSETP.GTU.FTZ.AND P0, PT, |R2|, +INF , PT ;  /* 0x7f8000000200780b */ /* 0x000fe40003f1c200 */
[----:B------:R-:W-:-:S04]  /*0730*/  FSETP.GTU.FTZ.AND P1, PT, |R3|, +INF , PT ;  /* 0x7f8000000300780b */ /* 0x000fc80003f3c200 */
[----:B------:R-:W-:-:S13]  /*0740*/  PLOP3.LUT P0, PT, P0, P1, PT, 0xf8, 0x8f ;  /* 0x00000000008f781c */ /* 0x000fda0000703f70 */
[----:B------:R-:W-:Y:S05]  /*0750*/  @P0 BRA `(.L_x_10) ;  /* 0x00000004004c0947 */ /* 0x000fea0003800000 */
[----:B------:R-:W-:-:S13]  /*0760*/  LOP3.LUT P0, RZ, R19, 0x7fffffff, R2, 0xc8, !PT ;  /* 0x7fffffff13ff7812 */ /* 0x000fda000780c802 */
[----:B------:R-:W-:Y:S05]  /*0770*/  @!P0 BRA `(.L_x_11) ;  /* 0x00000004003c8947 */ /* 0x000fea0003800000 */
[C---:B------:R-:W-:Y:S02]  /*0780*/  FSETP.NEU.FTZ.AND P2, PT, |R2|.reuse, +INF , PT ;  /* 0x7f8000000200780b */ /* 0x040fe40003f5d200 */
[----:B------:R-:W-:Y:S02]  /*0790*/  FSETP.NEU.FTZ.AND P1, PT, |R3|, +INF , PT ;  /* 0x7f8000000300780b */ /* 0x000fe40003f3d200 */
[----:B------:R-:W-:-:S11]  /*07a0*/  FSETP.NEU.FTZ.AND P0, PT, |R2|, +INF , PT ;  /* 0x7f8000000200780b */ /* 0x000fd60003f1d200 */
[----:B------:R-:W-:Y:S05]  /*07b0*/  @!P1 BRA !P2, `(.L_x_11) ;  /* 0x00000004002c9947 */ /* 0x000fea0005000000 */
[----:B------:R-:W-:-:S04]  /*07c0*/  LOP3.LUT P2, RZ, R2, 0x7fffffff, RZ, 0xc0, !PT ;  /* 0x7fffffff02ff7812 */ /* 0x000fc8000784c0ff */
[----:B------:R-:W-:-:S13]  /*07d0*/  PLOP3.LUT P1, PT, P1, P2, PT, 0x2f, 0xf2 ;  /* 0x0000000000f2781c */ /* 0x000fda0000f24577 */
[----:B------:R-:W-:Y:S05]  /*07e0*/  @P1 BRA `(.L_x_12) ;  /* 0x0000000400181947 */ /* 0x000fea0003800000 */
[----:B------:R-:W-:-:S04]  /*07f0*/  LOP3.LUT P1, RZ, R19, 0x7fffffff, RZ, 0xc0, !PT ;  /* 0x7fffffff13ff7812 */ /* 0x000fc8000782c0ff */
[----:B------:R-:W-:-:S13]  /*0800*/  PLOP3.LUT P0, PT, P0, P1, PT, 0x2f, 0xf2 ;  /* 0x0000000000f2781c */ /* 0x000fda0000702577 */
[----:B------:R-:W-:Y:S05]  /*0810*/  @P0 BRA `(.L_x_13) ;  /* 0x0000000400000947 */ /* 0x000fea0003800000 */
[----:B------:R-:W-:Y:S02]  /*0820*/  ISETP.GE.AND P0, PT, R18, RZ, PT ;  /* 0x000000ff1200720c */ /* 0x000fe40003f06270 */
[----:B------:R-:W-:-:S11]  /*0830*/  ISETP.GE.AND P1, PT, R21, RZ, PT ;  /* 0x000000ff1500720c */ /* 0x000fd60003f26270 */
[----:B------:R-:W-:Y:S01]  /*0840*/  @P0 MOV R17, RZ ;  /* 0x000000ff00110202 */ /* 0x000fe20000000f00 */
[----:B------:R-:W-:Y:S02]  /*0850*/  @!P0 IMAD.MOV.U32 R17, RZ, RZ, -0x40 ;  /* 0xffffffc0ff118424 */ /* 0x000fe400078e00ff */
[----:B------:R-:W-:Y:S01]  /*0860*/  @!P0 FFMA R2, R2, 1.84467440737095516160e+19, RZ ;  /* 0x5f80000002028823 */ /* 0x000fe200000000ff */
[----:B------:R-:W-:Y:S02]  /*0870*/  @!P1 FFMA R19, R3, 1.84467440737095516160e+19, RZ ;  /* 0x5f80000003139823 */ /* 0x000fe400000000ff */
[----:B------:R-:W-:-:S07]  /*0880*/  @!P1 IADD3 R17, PT, PT, R17, 0x40, RZ ;  /* 0x0000004011119810 */ /* 0x000fce0007ffe0ff */
.L_x_9:
[----:B------:R-:W-:Y:S01]  /*0890*/  LEA R18, R15, 0xc0800000, 0x17 ;  /* 0xc08000000f127811 */ /* 0x000fe200078eb8ff */
[----:B------:R-:W-:Y:S01]  /*08a0*/  BSSY.RECONVERGENT B2, `(.L_x_14) ;  /* 0x0000036000027945 */ /* 0x000fe20003800200 */
[----:B------:R-:W-:-:S03]  /*08b0*/  IADD3 R20, PT, PT, R20, -0x7f, RZ ;  /* 0xffffff8114147810 */ /* 0x000fc60007ffe0ff */
[----:B------:R-:W-:Y:S02]  /*08c0*/  IMAD.IADD R22, R19, 0x1, -R18 ;  /* 0x0000000113167824 */ /* 0x000fe400078e0a12 */
[C---:B------:R-:W-:Y:S01]  /*08d0*/  IMAD R2, R20.reuse, -0x800000, R2 ;  /* 0xff80000014027824 */ /* 0x040fe200078e0202 */
[----:B------:R-:W-:Y:S01]  /*08e0*/  IADD3 R20, PT, PT, R20, 0x7f, -R15 ;  /* 0x0000007f14147810 */ /* 0x000fe20007ffe80f */
[----:B------:R-:W0:Y:S01]  /*08f0*/  MUFU.RCP R19, R22 ;  /* 0x0000001600137308 */ /* 0x000e220000001000 */
[----:B------:R-:W-:-:S03]  /*0900*/  FADD.FTZ R21, -R22, -RZ ;  /* 0x800000ff16157221 */ /* 0x000fc60000010100 */
[----:B------:R-:W-:Y:S02]  /*0910*/  IMAD.IADD R20, R20, 0x1, R17 ;  /* 0x0000000114147824 */ /* 0x000fe400078e0211 */
[----:B0-----:R-:W-:-:S04]  /*0920*/  FFMA R18, R19, R21, 1 ;  /* 0x3f80000013127423 */ /* 0x001fc80000000015 */
[----:B------:R-:W-:-:S04]  /*0930*/  FFMA R19, R19, R18, R19 ;  /* 0x0000001213137223 */ /* 0x000fc80000000013 */
[----:B------:R-:W-:-:S04]  /*0940*/  FFMA R18, R2, R19, RZ ;  /* 0x0000001302127223 */ /* 0x000fc800000000ff */
[----:B------:R-:W-:-:S04]  /*0950*/  FFMA R23, R21, R18, R2 ;  /* 0x0000001215177223 */ /* 0x000fc80000000002 */
[----:B------:R-:W-:-:S04]  /*0960*/  FFMA R18, R19, R23, R18 ;  /* 0x0000001713127223 */ /* 0x000fc80000000012 */
[----:B------:R-:W-:-:S04]  /*0970*/  FFMA R21, R21, R18, R2 ;  /* 0x0000001215157223 */ /* 0x000fc80000000002 */
[----:B------:R-:W-:-:S05]  /*0980*/  FFMA R2, R19, R21, R18 ;  /* 0x0000001513027223 */ /* 0x000fca0000000012 */
[----:B------:R-:W-:-:S04]  /*0990*/  SHF.R.U32.HI R15, RZ, 0x17, R2 ;  /* 0x00000017ff0f7819 */ /* 0x000fc80000011602 */
[----:B------:R-:W-:-:S04]  /*09a0*/  LOP3.LUT R15, R15, 0xff, RZ, 0xc0, !PT ;  /* 0x000000ff0f0f7812 */ /* 0x000fc800078ec0ff */
[----:B------:R-:W-:-:S05]  /*09b0*/  IADD3 R22, PT, PT, R15, R20, RZ ;  /* 0x000000140f167210 */ /* 0x000fca0007ffe0ff */
[----:B------:R-:W-:-:S05]  /*09c0*/  VIADD R15, R22, 0xffffffff ;  /* 0xffffffff160f7836 */ /* 0x000fca0000000000 */
[----:B------:R-:W-:-:S13]  /*09d0*/  ISETP.GE.U32.AND P0, PT, R15, 0xfe, PT ;  /* 0x000000fe0f00780c */ /* 0x000fda0003f06070 */
[----:B------:R-:W-:Y:S05]  /*09e0*/  @!P0 BRA `(.L_x_15) ;  /* 0x0000000000808947 */ /* 0x000fea0003800000 */
[----:B------:R-:W-:-:S13]  /*09f0*/  ISETP.GT.AND P0, PT, R22, 0xfe, PT ;  /* 0x000000fe1600780c */ /* 0x000fda0003f04270 */
[----:B------:R-:W-:Y:S05]  /*0a00*/  @P0 BRA `(.L_x_16) ;  /* 0x00000000006c0947 */ /* 0x000fea0003800000 */
[----:B------:R-:W-:-:S13]  /*0a10*/  ISETP.GE.AND P0, PT, R22, 0x1, PT ;  /* 0x000000011600780c */ /* 0x000fda0003f06270 */
[----:B------:R-:W-:Y:S05]  /*0a20*/  @P0 BRA `(.L_x_17) ;  /* 0x0000000000740947 */ /* 0x000fea0003800000 */
[----:B------:R-:W-:Y:S02]  /*0a30*/  ISETP.GE.AND P0, PT, R22, -0x18, PT ;  /* 0xffffffe81600780c */ /* 0x000fe40003f06270 */
[----:B------:R-:W-:-:S11]  /*0a40*/  LOP3.LUT R2, R2, 0x80000000, RZ, 0xc0, !PT ;  /* 0x8000000002027812 */ /* 0x000fd600078ec0ff */
[----:B------:R-:W-:Y:S05]  /*0a50*/  @!P0 BRA `(.L_x_17) ;  /* 0x0000000000688947 */ /* 0x000fea0003800000 */
[-CC-:B------:R-:W-:Y:S01]  /*0a60*/  FFMA.RZ R15, R19, R21.reuse, R18.reuse ;  /* 0x00000015130f7223 */ /* 0x180fe2000000c012 */
[C---:B------:R-:W-:Y:S02]  /*0a70*/  IADD3 R20, PT, PT, R22.reuse, 0x20, RZ ;  /* 0x0000002016147810 */ /* 0x040fe40007ffe0ff */
[C---:B------:R-:W-:Y:S02]  /*0a80*/  ISETP.NE.AND P2, PT, R22.reuse, RZ, PT ;  /* 0x000000ff1600720c */ /* 0x040fe40003f45270 */
[----:B------:R-:W-:Y:S01]  /*0a90*/  LOP3.LUT R17, R15, 0x7fffff, RZ, 0xc0, !PT ;  /* 0x007fffff0f117812 */ /* 0x000fe200078ec0ff */
[CCC-:B------:R-:W-:Y:S01]  /*0aa0*/  FFMA.RP R15, R19.reuse, R21.reuse, R18.reuse ;  /* 0x00000015130f7223 */ /* 0x1c0fe20000008012 */
[----:B------:R-:W-:Y:S01]  /*0ab0*/  FFMA.RM R18, R19, R21, R18 ;  /* 0x0000001513127223 */ /* 0x000fe20000004012 */
[----:B------:R-:W-:Y:S01]  /*0ac0*/  IMAD.MOV R19, RZ, RZ, -R22 ;  /* 0x000000ffff137224 */ /* 0x000fe200078e0a16 */
[----:B------:R-:W-:Y:S02]  /*0ad0*/  LOP3.LUT R17, R17, 0x800000, RZ, 0xfc, !PT ;  /* 0x0080000011117812 */ /* 0x000fe400078efcff */
[----:B------:R-:W-:-:S02]  /*0ae0*/  ISETP.NE.AND P1, PT, R22, RZ, PT ;  /* 0x000000ff1600720c */ /* 0x000fc40003f25270 */
[----:B------:R-:W-:Y:S02]  /*0af0*/  SHF.L.U32 R20, R17, R20, RZ ;  /* 0x0000001411147219 */ /* 0x000fe400000006ff */
[----:B------:R-:W-:Y:S02]  /*0b00*/  FSETP.NEU.FTZ.AND P0, PT, R15, R18, PT ;  /* 0x000000120f00720b */ /* 0x000fe40003f1d000 */
[----:B------:R-:W-:Y:S02]  /*0b10*/  SEL R18, R19, RZ, P2 ;  /* 0x000000ff13127207 */ /* 0x000fe40001000000 */
[----:B------:R-:W-:Y:S02]  /*0b20*/  ISETP.NE.AND P1, PT, R20, RZ, P1 ;  /* 0x000000ff1400720c */ /* 0x000fe40000f25270 */
[----:B------:R-:W-:Y:S02]  /*0b30*/  SHF.R.U32.HI R18, RZ, R18, R17 ;  /* 0x00000012ff127219 */ /* 0x000fe40000011611 */
[----:B------:R-:W-:-:S02]  /*0b40*/  PLOP3.LUT P0, PT, P0, P1, PT, 0xf8, 0x8f ;  /* 0x00000000008f781c */ /* 0x000fc40000703f70 */
[----:B------:R-:W-:Y:S02]  /*0b50*/  SHF.R.U32.HI R20, RZ, 0x1, R18 ;  /* 0x00000001ff147819 */ /* 0x000fe40000011612 */
[----:B------:R-:W-:-:S04]  /*0b60*/  SEL R15, RZ, 0x1, !P0 ;  /* 0x00000001ff0f7807 */ /* 0x000fc80004000000 */
[----:B------:R-:W-:-:S04]  /*0b70*/  LOP3.LUT R15, R15, 0x1, R20, 0xf8, !PT ;  /* 0x000000010f0f7812 */ /* 0x000fc800078ef814 */
[----:B------:R-:W-:-:S04]  /*0b80*/  LOP3.LUT R15, R15, R18, RZ, 0xc0, !PT ;  /* 0x000000120f0f7212 */ /* 0x000fc800078ec0ff */
[----:B------:R-:W-:-:S04]  /*0b90*/  IADD3 R15, PT, PT, R20, R15, RZ ;  /* 0x0000000f140f7210 */ /* 0x000fc80007ffe0ff */
[----:B------:R-:W-:Y:S01]  /*0ba0*/  LOP3.LUT R2, R15, R2, RZ, 0xfc, !PT ;  /* 0x000000020f027212 */ /* 0x000fe200078efcff */
[----:B------:R-:W-:Y:S06]  /*0bb0*/  BRA `(.L_x_17) ;  /* 0x0000000000107947 */ /* 0x000fec0003800000 */
.L_x_16:
[----:B------:R-:W-:-:S04]  /*0bc0*/  LOP3.LUT R2, R2, 0x80000000, RZ, 0xc0, !PT ;  /* 0x8000000002027812 */ /* 0x000fc800078ec0ff */
[----:B------:R-:W-:Y:S01]  /*0bd0*/  LOP3.LUT R2, R2, 0x7f800000, RZ, 0xfc, !PT ;  /* 0x7f80000002027812 */ /* 0x000fe200078efcff */
[----:B------:R-:W-:Y:S06]  /*0be0*/  BRA `(.L_x_17) ;  /* 0x0000000000047947 */ /* 0x000fec0003800000 */
.L_x_15:
[----:B------:R-:W-:-:S07]  /*0bf0*/  IMAD R2, R20, 0x800000, R2 ;  /* 0x0080000014027824 */ /* 0x000fce00078e0202 */
.L_x_17:
[----:B------:R-:W-:Y:S05]  /*0c00*/  BSYNC.RECONVERGENT B2 ;  /* 0x0000000000027941 */ /* 0x000fea0003800200 */
.L_x_14:
[----:B------:R-:W-:Y:S05]  /*0c10*/  BRA `(.L_x_18) ;  /* 0x0000000000207947 */ /* 0x000fea0003800000 */
.L_x_13:
[----:B------:R-:W-:-:S04]  /*0c20*/  LOP3.LUT R2, R19, 0x80000000, R2, 0x48, !PT ;  /* 0x8000000013027812 */ /* 0x000fc800078e4802 */
[----:B------:R-:W-:Y:S01]  /*0c30*/  LOP3.LUT R2, R2, 0x7f800000, RZ, 0xfc, !PT ;  /* 0x7f80000002027812 */ /* 0x000fe200078efcff */
[----:B------:R-:W-:Y:S06]  /*0c40*/  BRA `(.L_x_18) ;  /* 0x0000000000147947 */ /* 0x000fec0003800000 */
.L_x_12:
[----:B------:R-:W-:Y:S01]  /*0c50*/  LOP3.LUT R2, R19, 0x80000000, R2, 0x48, !PT ;  /* 0x8000000013027812 */ /* 0x000fe200078e4802 */
[----:B------:R-:W-:Y:S06]  /*0c60*/  BRA `(.L_x_18) ;  /* 0x00000000000c7947 */ /* 0x000fec0003800000 */
.L_x_11:
[----:B------:R-:W0:Y:S01]  /*0c70*/  MUFU.RSQ R2, -QNAN ;  /* 0xffc0000000027908 */ /* 0x000e220000001400 */
[----:B------:R-:W-:Y:S05]  /*0c80*/  BRA `(.L_x_18) ;  /* 0x0000000000047947 */ /* 0x000fea0003800000 */
.L_x_10:
[----:B------:R-:W-:-:S07]  /*0c90*/  FADD.FTZ R2, R2, R3 ;  /* 0x0000000302027221 */ /* 0x000fce0000010000 */
.L_x_18:
[----:B------:R-:W-:Y:S05]  /*0ca0*/  BSYNC.RECONVERGENT B1 ;  /* 0x0000000000017941 */ /* 0x000fea0003800200 */
.L_x_8:
[----:B------:R-:W-:-:S04]  /*0cb0*/  HFMA2 R17, -RZ, RZ, 0, 0 ;  /* 0x00000000ff117431 */ /* 0x000fc800000001ff */
[----:B0-----:R-:W-:Y:S05]  /*0cc0*/  RET.REL.NODEC R16 `(_Z13solve2unknownPfS_S_S_S_ii) ;  /* 0xfffffff010cc7950 */ /* 0x001fea0003c3ffff */
.L_x_19:
[----:B------:R-:W-:-:S00]  /*0cd0*/  BRA `(.L_x_19) ;  /* 0xfffffffc00fc7947 */ /* 0x000fc0000383ffff */
[----:B------:R-:W-:-:S00]  /*0ce0*/  NOP ;  /* 0x0000000000007918 */ /* 0x000fc00000000000 */
        /* <DEDUP_REMOVED lines=9> */
.L_x_44:


//--------------------- .text._Z10forwardPCRPfS_S_S_S_S_S_S_ii --------------------------
	.section	.text._Z10forwardPCRPfS_S_S_S_S_S_S_ii,"ax",@progbits
	.align	128
        .global         _Z10forwardPCRPfS_S_S_S_S_S_S_ii
        .type           _Z10forwardPCRPfS_S_S_S_S_S_S_ii,@function
        .size           _Z10forwardPCRPfS_S_S_S_S_S_S_ii,(.L_x_45 - _Z10forwardPCRPfS_S_S_S_S_S_S_ii)
        .other          _Z10forwardPCRPfS_S_S_S_S_S_S_ii,@"STO_CUDA_ENTRY STV_DEFAULT"
_Z10forwardPCRPfS_S_S_S_S_S_S_ii:
.text._Z10forwardPCRPfS_S_S_S_S_S_S_ii:
[----:B------:R-:W-:Y:S01]  /*0000*/  LDC R1, c[0x0][0x37c] ;  /* 0x0000df00ff017b82 */ /* 0x000fe20000000800 */
[----:B------:R-:W0:Y:S07]  /*0010*/  S2R R4, SR_TID.X ;  /* 0x0000000000047919 */ /* 0x000e2e0000002100 */
[----:B------:R-:W0:Y:S01]  /*0020*/  S2UR UR6, SR_CTAID.X ;  /* 0x00000000000679c3 */ /* 0x000e220000002500 */
[----:B------:R-:W1:Y:S01]  /*0030*/  LDCU UR7, c[0x0][0x3c0] ;  /* 0x00007800ff0777ac */ /* 0x000e620008000800 */
[----:B------:R-:W-:Y:S01]  /*0040*/  BSSY.RECONVERGENT B0, `(.L_x_20) ;  /* 0x00000b7000007945 */ /* 0x000fe20003800200 */
[----:B------:R-:W2:Y:S05]  /*0050*/  LDCU.64 UR4, c[0x0][0x358] ;  /* 0x00006b00ff0477ac */ /* 0x000eaa0008000a00 */
[----:B------:R-:W0:Y:S02]  /*0060*/  LDC R3, c[0x0][0x360] ;  /* 0x0000d800ff037b82 */ /* 0x000e240000000800 */
[----:B0-----:R-:W-:-:S05]  /*0070*/  IMAD R4, R3, UR6, R4 ;  /* 0x0000000603047c24 */ /* 0x001fca000f8e0204 */
[----:B-1----:R-:W-:-:S13]  /*0080*/  ISETP.GE.AND P0, PT, R4, UR7, PT ;  /* 0x0000000704007c0c */ /* 0x002fda000bf06270 */
[----:B--2---:R-:W-:Y:S05]  /*0090*/  @P0 BRA `(.L_x_21) ;  /* 0x0000000000c40947 */ /* 0x004fea0003800000 */
[----:B------:R-:W0:Y:S01]  /*00a0*/  LDC.64 R2, c[0x0][0x388] ;  /* 0x0000e200ff027b82 */ /* 0x000e220000000a00 */
[----:B------:R-:W-:-:S07]  /*00b0*/  IADD3 R6, PT, PT, R4, UR7, RZ ;  /* 0x0000000704067c10 */ /* 0x000fce000fffe0ff */
[----:B------:R-:W1:Y:S01]  /*00c0*/  LDC.64 R8, c[0x0][0x390] ;  /* 0x0000e400ff087b82 */ /* 0x000e620000000a00 */
[----:B0-----:R-:W-:-:S06]  /*00d0*/  IMAD.WIDE R2, R6, 0x4, R2 ;  /* 0x0000000406027825 */ /* 0x001fcc00078e0202 */
[----:B------:R-:W2:Y:S01]  /*00e0*/  LDG.E R3, desc[UR4][R2.64] ;  /* 0x0000000402037981 */ /* 0x000ea2000c1e1900 */
[----:B-1----:R-:W-:-:S05]  /*00f0*/  IMAD.WIDE R8, R4, 0x4, R8 ;  /* 0x0000000404087825 */ /* 0x002fca00078e0208 */
[----:B------:R-:W3:Y:S01]  /*0100*/  LDG.E R0, desc[UR4][R8.64] ;  /* 0x0000000408007981 */ /* 0x000ee2000c1e1900 */
[----:B------:R-:W-:Y:S01]  /*0110*/  BSSY.RECONVERGENT B1, `(.L_x_22) ;  /* 0x000000e000017945 */ /* 0x000fe20003800200 */
[----:B------:R-:W-:Y:S01]  /*0120*/  SHF.R.S32.HI R7, RZ, 0x1f, R6 ;  /* 0x0000001fff077819 */ /* 0x000fe20000011406 */
[----:B--2---:R-:W0:Y:S08]  /*0130*/  MUFU.RCP R10, R3 ;  /* 0x00000003000a7308 */ /* 0x004e300000001000 */
[----:B---3--:R-:W1:Y:S01]  /*0140*/  FCHK P0, R0, R3 ;  /* 0x0000000300007302 */ /* 0x008e620000000000 */
[----:B0-----:R-:W-:-:S04]  /*0150*/  FFMA R5, -R3, R10, 1 ;  /* 0x3f80000003057423 */ /* 0x001fc8000000010a */
[----:B------:R-:W-:Y:S01]  /*0160*/  FFMA R11, R10, R5, R10 ;  /* 0x000000050a0b7223 */ /* 0x000fe2000000000a */
[----:B------:R-:W-:-:S03]  /*0170*/  SHF.R.S32.HI R5, RZ, 0x1f, R4 ;  /* 0x0000001fff057819 */ /* 0x000fc60000011404 */
[----:B------:R-:W-:-:S04]  /*0180*/  FFMA R10, R0, R11, RZ ;  /* 0x0000000b000a7223 */ /* 0x000fc800000000ff */
[----:B------:R-:W-:-:S04]  /*0190*/  FFMA R12, -R3, R10, R0 ;  /* 0x0000000a030c7223 */ /* 0x000fc80000000100 */
[----:B------:R-:W-:Y:S01]  /*01a0*/  FFMA R2, R11, R12, R10 ;  /* 0x0000000c0b027223 */ /* 0x000fe2000000000a */
[----:B-1----:R-:W-:Y:S06]  /*01b0*/  @!P0 BRA `(.L_x_23) ;  /* 0x00000000000c8947 */ /* 0x002fec0003800000 */
[----:B------:R-:W-:-:S07]  /*01c0*/  MOV R16, 0x1e0 ;  /* 0x000001e000107802 */ /* 0x000fce0000000f00 */
[----:B------:R-:W-:Y:S05]  /*01d0*/  CALL.REL.NOINC `($__internal_1_$__cuda_sm3x_div_rn_noftz_f32_slowpath) ;  /* 0x0000000800a07944 */ /* 0x000fea0003c00000 */
[----:B------:R-:W-:-:S07]  /*01e0*/  MOV R2, R3 ;  /* 0x0000000300027202 */ /* 0x000fce0000000f00 */
.L_x_23:
[----:B------:R-:W-:Y:S05]  /*01f0*/  BSYNC.RECONVERGENT B1 ;  /* 0x0000000000017941 */ /* 0x000fea0003800200 */
.L_x_22:
[----:B------:R-:W0:Y:S08]  /*0200*/  LDC.64 R10, c[0x0][0x380] ;  /* 0x0000e000ff0a7b82 */ /* 0x000e300000000a00 */
[----:B------:R-:W1:Y:S08]  /*0210*/  LDC.64 R12, c[0x0][0x3a0] ;  /* 0x0000e800ff0c7b82 */ /* 0x000e700000000a00 */
[----:B------:R-:W2:Y:S01]  /*0220*/  LDC R21, c[0x0][0x3c0] ;  /* 0x0000f000ff157b82 */ /* 0x000ea20000000800 */
[----:B0-----:R-:W-:-:S07]  /*0230*/  IMAD.WIDE R10, R4, 0x4, R10 ;  /* 0x00000004040a7825 */ /* 0x001fce00078e020a */
[----:B------:R-:W0:Y:S01]  /*0240*/  LDC.64 R14, c[0x0][0x388] ;  /* 0x0000e200ff0e7b82 */ /* 0x000e220000000a00 */
[----:B------:R-:W3:Y:S01]  /*0250*/  LDG.E R3, desc[UR4][R10.64] ;  /* 0x000000040a037981 */ /* 0x000ee2000c1e1900 */
[----:B-1----:R-:W-:-:S06]  /*0260*/  IMAD.WIDE R12, R4, 0x4, R12 ;  /* 0x00000004040c7825 */ /* 0x002fcc00078e020c */
[----:B------:R-:W1:Y:S01]  /*0270*/  LDC.64 R18, c[0x0][0x3a8] ;  /* 0x0000ea00ff127b82 */ /* 0x000e620000000a00 */
[----:B--2---:R-:W-:-:S04]  /*0280*/  IMAD.WIDE R16, R21, 0x4, R10 ;  /* 0x0000000415107825 */ /* 0x004fc800078e020a */
[C---:B0-----:R-:W-:Y:S01]  /*0290*/  IMAD.WIDE R14, R4.reuse, 0x4, R14 ;  /* 0x00000004040e7825 */ /* 0x041fe200078e020e */
[----:B---3--:R0:W-:Y:S04]  /*02a0*/  STG.E desc[UR4][R12.64], R3 ;  /* 0x000000030c007986 */ /* 0x0081e8000c101904 */
[----:B------:R-:W2:Y:S04]  /*02b0*/  LDG.E R16, desc[UR4][R16.64] ;  /* 0x0000000410107981 */ /* 0x000ea8000c1e1900 */
[----:B------:R-:W2:Y:S01]  /*02c0*/  LDG.E R15, desc[UR4][R14.64] ;  /* 0x000000040e0f7981 */ /* 0x000ea2000c1e1900 */
[----:B-1----:R-:W-:-:S02]  /*02d0*/  IMAD.WIDE R10, R4, 0x4, R18 ;  /* 0x00000004040a7825 */ /* 0x002fc400078e0212 */
[----:B------:R-:W0:Y:S02]  /*02e0*/  LDC.64 R18, c[0x0][0x3b0] ;  /* 0x0000ec00ff127b82 */ /* 0x000e240000000a00 */
[----:B------:R-:W-:-:S06]  /*02f0*/  IMAD.WIDE R8, R21, 0x4, R8 ;  /* 0x0000000415087825 */ /* 0x000fcc00078e0208 */
[----:B------:R-:W1:Y:S01]  /*0300*/  LDC.64 R20, c[0x0][0x398] ;  /* 0x0000e600ff147b82 */ /* 0x000e620000000a00 */
[----:B--2---:R-:W-:-:S05]  /*0310*/  FFMA R23, R16, -R2, R15 ;  /* 0x8000000210177223 */ /* 0x004fca000000000f */
[----:B------:R2:W-:Y:S04]  /*0320*/  STG.E desc[UR4][R10.64], R23 ;  /* 0x000000170a007986 */ /* 0x0005e8000c101904 */
[----:B------:R-:W3:Y:S01]  /*0330*/  LDG.E R9, desc[UR4][R8.64] ;  /* 0x0000000408097981 */ /* 0x000ee2000c1e1900 */
[----:B0-----:R-:W-:-:S04]  /*0340*/  IMAD.WIDE R12, R4, 0x4, R18 ;  /* 0x00000004040c7825 */ /* 0x001fc800078e0212 */
[----:B-1----:R-:W-:-:S04]  /*0350*/  IMAD.WIDE R14, R4, 0x4, R20 ;  /* 0x00000004040e7825 */ /* 0x002fc800078e0214 */
[----:B---3--:R-:W-:-:S05]  /*0360*/  FMUL R3, R9, -R2 ;  /* 0x8000000209037220 */ /* 0x008fca0000400000 */
[----:B------:R2:W-:Y:S04]  /*0370*/  STG.E desc[UR4][R12.64], R3 ;  /* 0x000000030c007986 */ /* 0x0005e8000c101904 */
[----:B------:R2:W5:Y:S01]  /*0380*/  LDG.E R21, desc[UR4][R14.64] ;  /* 0x000000040e157981 */ /* 0x000562000c1e1900 */
[----:B------:R-:W-:Y:S01]  /*0390*/  MOV R0, R2 ;  /* 0x0000000200007202 */ /* 0x000fe20000000f00 */
[----:B------:R-:W-:Y:S06]  /*03a0*/  BRA `(.L_x_24) ;  /* 0x0000000800007947 */ /* 0x000fec0003800000 */
.L_x_21:
[----:B------:R-:W0:Y:S01]  /*03b0*/  LDCU UR6, c[0x0][0x3c4] ;  /* 0x00007880ff0677ac */ /* 0x000e220008000800 */
[----:B------:R-:W-:-:S05]  /*03c0*/  VIADD R6, R4, UR7 ;  /* 0x0000000704067c36 */ /* 0x000fca0008000000 */
[----:B0-----:R-:W-:-:S13]  /*03d0*/  ISETP.GE.AND P0, PT, R6, UR6, PT ;  /* 0x0000000606007c0c */ /* 0x001fda000bf06270 */
[----:B------:R-:W-:Y:S05]  /*03e0*/  @!P0 BRA `(.L_x_25) ;  /* 0x0000000000c88947 */ /* 0x000fea0003800000 */
[----:B------:R-:W0:Y:S01]  /*03f0*/  LDC.64 R8, c[0x0][0x388] ;  /* 0x0000e200ff087b82 */ /* 0x000e220000000a00 */
[----:B------:R-:W-:-:S07]  /*0400*/  IADD3 R6, PT, PT, R4, -UR7, RZ ;  /* 0x8000000704067c10 */ /* 0x000fce000fffe0ff */
[----:B------:R-:W1:Y:S01]  /*0410*/  LDC.64 R2, c[0x0][0x380] ;  /* 0x0000e000ff027b82 */ /* 0x000e620000000a00 */
[----:B0-----:R-:W-:-:S05]  /*0420*/  IMAD.WIDE R8, R6, 0x4, R8 ;  /* 0x0000000406087825 */ /* 0x001fca00078e0208 */
[----:B------:R-:W2:Y:S01]  /*0430*/  LDG.E R13, desc[UR4][R8.64] ;  /* 0x00000004080d7981 */ /* 0x000ea2000c1e1900 */
[----:B-1----:R-:W-:-:S05]  /*0440*/  IMAD.WIDE R10, R4, 0x4, R2 ;  /* 0x00000004040a7825 */ /* 0x002fca00078e0202 */
[----:B------:R-:W3:Y:S01]  /*0450*/  LDG.E R0, desc[UR4][R10.64] ;  /* 0x000000040a007981 */ /* 0x000ee2000c1e1900 */
[----:B------:R-:W-:Y:S01]  /*0460*/  BSSY.RECONVERGENT B1, `(.L_x_26) ;  /* 0x000000f000017945 */ /* 0x000fe20003800200 */
[----:B------:R-:W-:Y:S02]  /*0470*/  SHF.R.S32.HI R5, RZ, 0x1f, R4 ;  /* 0x0000001fff057819 */ /* 0x000fe40000011404 */
[----:B------:R-:W-:Y:S01]  /*0480*/  SHF.R.S32.HI R7, RZ, 0x1f, R6 ;  /* 0x0000001fff077819 */ /* 0x000fe20000011406 */
[----:B--2---:R-:W0:Y:S08]  /*0490*/  MUFU.RCP R2, R13 ;  /* 0x0000000d00027308 */ /* 0x004e300000001000 */
[----:B---3--:R-:W1:Y:S01]  /*04a0*/  FCHK P0, R0, R13 ;  /* 0x0000000d00007302 */ /* 0x008e620000000000 */
[----:B0-----:R-:W-:-:S04]  /*04b0*/  FFMA R3, -R13, R2, 1 ;  /* 0x3f8000000d037423 */ /* 0x001fc80000000102 */
[----:B------:R-:W-:-:S04]  /*04c0*/  FFMA R3, R2, R3, R2 ;  /* 0x0000000302037223 */ /* 0x000fc80000000002 */
[----:B------:R-:W-:-:S04]  /*04d0*/  FFMA R2, R0, R3, RZ ;  /* 0x0000000300027223 */ /* 0x000fc800000000ff */
[----:B------:R-:W-:-:S04]  /*04e0*/  FFMA R12, -R13, R2, R0 ;  /* 0x000000020d0c7223 */ /* 0x000fc80000000100 */
[----:B------:R-:W-:Y:S01]  /*04f0*/  FFMA R2, R3, R12, R2 ;  /* 0x0000000c03027223 */ /* 0x000fe20000000002 */
[----:B-1----:R-:W-:Y:S06]  /*0500*/  @!P0 BRA `(.L_x_27) ;  /* 0x0000000000108947 */ /* 0x002fec0003800000 */
[----:B------:R-:W-:Y:S02]  /*0510*/  MOV R3, R13 ;  /* 0x0000000d00037202 */ /* 0x000fe40000000f00 */
[----:B------:R-:W-:-:S07]  /*0520*/  MOV R16, 0x540 ;  /* 0x0000054000107802 */ /* 0x000fce0000000f00 */
[----:B------:R-:W-:Y:S05]  /*0530*/  CALL.REL.NOINC `($__internal_1_$__cuda_sm3x_div_rn_noftz_f32_slowpath) ;  /* 0x0000000400c87944 */ /* 0x000fea0003c00000 */
[----:B------:R-:W-:-:S07]  /*0540*/  MOV R2, R3 ;  /* 0x0000000300027202 */ /* 0x000fce0000000f00 */
.L_x_27:
[----:B------:R-:W-:Y:S05]  /*0550*/  BSYNC.RECONVERGENT B1 ;  /* 0x0000000000017941 */ /* 0x000fea0003800200 */
.L_x_26:
        /* <DEDUP_REMOVED lines=9> */
[----:B0-----:R-:W-:-:S04]  /*05f0*/  IMAD.WIDE R12, R6, 0x4, R16 ;  /* 0x00000004060c7825 */ /* 0x001fc800078e0210 */
[----:B---3--:R-:W-:Y:S02]  /*0600*/  FMUL R3, R11, -R2 ;  /* 0x800000020b037220 */ /* 0x008fe40000400000 */
[----:B------:R-:W0:Y:S03]  /*0610*/  LDC.64 R10, c[0x0][0x3a8] ;  /* 0x0000ea00ff0a7b82 */ /* 0x000e260000000a00 */
[----:B------:R3:W-:Y:S04]  /*0620*/  STG.E desc[UR4][R14.64], R3 ;  /* 0x000000030e007986 */ /* 0x0007e8000c101904 */
[----:B------:R-:W2:Y:S04]  /*0630*/  LDG.E R9, desc[UR4][R8.64] ;  /* 0x0000000408097981 */ /* 0x000ea8000c1e1900 */
[----:B------:R-:W2:Y:S01]  /*0640*/  LDG.E R0, desc[UR4][R12.64] ;  /* 0x000000040c007981 */ /* 0x000ea2000c1e1900 */
[----:B0-----:R-:W-:-:S04]  /*0650*/  IMAD.WIDE R16, R4, 0x4, R10 ;  /* 0x0000000404107825 */ /* 0x001fc800078e020a */
[----:B------:R-:W-:Y:S02]  /*0660*/  IMAD.WIDE R10, R19, 0x4, R12 ;  /* 0x00000004130a7825 */ /* 0x000fe400078e020c */
[----:B------:R-:W0:Y:S02]  /*0670*/  LDC.64 R18, c[0x0][0x3b0] ;  /* 0x0000ec00ff127b82 */ /* 0x000e240000000a00 */
[----:B--2---:R-:W-:-:S05]  /*0680*/  FFMA R23, R0, -R2, R9 ;  /* 0x8000000200177223 */ /* 0x004fca0000000009 */
[----:B------:R3:W-:Y:S04]  /*0690*/  STG.E desc[UR4][R16.64], R23 ;  /* 0x0000001710007986 */ /* 0x0007e8000c101904 */
[----:B------:R-:W2:Y:S01]  /*06a0*/  LDG.E R11, desc[UR4][R10.64] ;  /* 0x000000040a0b7981 */ /* 0x000ea2000c1e1900 */
[----:B0-----:R-:W-:-:S04]  /*06b0*/  IMAD.WIDE R18, R4, 0x4, R18 ;  /* 0x0000000404127825 */ /* 0x001fc800078e0212 */
[----:B-1----:R-:W-:Y:S01]  /*06c0*/  IMAD.WIDE R20, R4, 0x4, R20 ;  /* 0x0000000404147825 */ /* 0x002fe200078e0214 */
[----:B--2---:R3:W-:Y:S05]  /*06d0*/  STG.E desc[UR4][R18.64], R11 ;  /* 0x0000000b12007986 */ /* 0x0047ea000c101904 */
[----:B------:R3:W5:Y:S01]  /*06e0*/  LDG.E R21, desc[UR4][R20.64] ;  /* 0x0000000414157981 */ /* 0x000762000c1e1900 */
[----:B------:R-:W-:Y:S01]  /*06f0*/  IMAD.MOV.U32 R0, RZ, RZ, R2 ;  /* 0x000000ffff007224 */ /* 0x000fe200078e0002 */
[----:B------:R-:W-:Y:S06]  /*0700*/  BRA `(.L_x_24) ;  /* 0x0000000400287947 */ /* 0x000fec0003800000 */
.L_x_25:
        /* <DEDUP_REMOVED lines=20> */
.L_x_29:
[----:B------:R-:W-:Y:S05]  /*0850*/  BSYNC.RECONVERGENT B1 ;  /* 0x0000000000017941 */ /* 0x000fea0003800200 */
.L_x_28:
[----:B------:R-:W0:Y:S08]  /*0860*/  LDC.64 R16, c[0x0][0x388] ;  /* 0x0000e200ff107b82 */ /* 0x000e300000000a00 */
        /* <DEDUP_REMOVED lines=18> */
.L_x_31:
[----:B------:R-:W-:Y:S05]  /*0990*/  BSYNC.RECONVERGENT B1 ;  /* 0x0000000000017941 */ /* 0x000fea0003800200 */
.L_x_30:
[----:B------:R-:W0:Y:S08]  /*09a0*/  LDC.64 R16, c[0x0][0x380] ;  /* 0x0000e000ff107b82 */ /* 0x000e300000000a00 */
[----:B------:R-:W1:Y:S08]  /*09b0*/  LDC.64 R18, c[0x0][0x3a0] ;  /* 0x0000e800ff127b82 */ /* 0x000e700000000a00 */
[----:B------:R-:W2:Y:S01]  /*09c0*/  LDC R15, c[0x0][0x3c0] ;  /* 0x0000f000ff0f7b82 */ /* 0x000ea20000000800 */
[----:B0-----:R-:W-:-:S07]  /*09d0*/  IMAD.WIDE R20, R14, 0x4, R16 ;  /* 0x000000040e147825 */ /* 0x001fce00078e0210 */
[----:B------:R-:W0:Y:S01]  /*09e0*/  LDC.64 R16, c[0x0][0x390] ;  /* 0x0000e400ff107b82 */ /* 0x000e220000000a00 */
[----:B------:R-:W3:Y:S01]  /*09f0*/  LDG.E R21, desc[UR4][R20.64] ;  /* 0x0000000414157981 */ /* 0x000ee2000c1e1900 */
[----:B-1----:R-:W-:-:S04]  /*0a00*/  IMAD.WIDE R18, R4, 0x4, R18 ;  /* 0x0000000404127825 */ /* 0x002fc800078e0212 */
[----:B--2---:R-:W-:-:S04]  /*0a10*/  IMAD.WIDE R8, R15, 0x4, R8 ;  /* 0x000000040f087825 */ /* 0x004fc800078e0208 */
[----:B------:R-:W-:-:S04]  /*0a20*/  IMAD.WIDE R10, R15, 0x4, R10 ;  /* 0x000000040f0a7825 */ /* 0x000fc800078e020a */
[----:B0-----:R-:W-:-:S04]  /*0a30*/  IMAD.WIDE R16, R14, 0x4, R16 ;  /* 0x000000040e107825 */ /* 0x001fc800078e0210 */
[----:B---3--:R-:W-:Y:S02]  /*0a40*/  FMUL R23, R21, -R2 ;  /* 0x8000000215177220 */ /* 0x008fe40000400000 */
[----:B------:R-:W0:Y:S03]  /*0a50*/  LDC.64 R20, c[0x0][0x3a8] ;  /* 0x0000ea00ff147b82 */ /* 0x000e260000000a00 */
[----:B------:R1:W-:Y:S04]  /*0a60*/  STG.E desc[UR4][R18.64], R23 ;  /* 0x0000001712007986 */ /* 0x0003e8000c101904 */
[----:B------:R-:W2:Y:S04]  /*0a70*/  LDG.E R9, desc[UR4][R8.64] ;  /* 0x0000000408097981 */ /* 0x000ea8000c1e1900 */
[----:B------:R-:W2:Y:S04]  /*0a80*/  LDG.E R16, desc[UR4][R16.64] ;  /* 0x0000000410107981 */ /* 0x000ea8000c1e1900 */
[----:B------:R-:W3:Y:S01]  /*0a90*/  LDG.E R11, desc[UR4][R10.64] ;  /* 0x000000040a0b7981 */ /* 0x000ee2000c1e1900 */
[----:B------:R-:W-:Y:S01]  /*0aa0*/  IMAD.WIDE R12, R15, 0x4, R12 ;  /* 0x000000040f0c7825 */ /* 0x000fe200078e020c */
[----:B-1----:R-:W1:Y:S03]  /*0ab0*/  LDC.64 R18, c[0x0][0x3b0] ;  /* 0x0000ec00ff127b82 */ /* 0x002e660000000a00 */
[----:B0-----:R-:W-:-:S04]  /*0ac0*/  IMAD.WIDE R20, R4, 0x4, R20 ;  /* 0x0000000404147825 */ /* 0x001fc800078e0214 */
[----:B--2---:R-:W-:Y:S02]  /*0ad0*/  FFMA R0, R16, -R2, R9 ;  /* 0x8000000210007223 */ /* 0x004fe40000000009 */
[----:B------:R-:W0:Y:S02]  /*0ae0*/  LDC.64 R8, c[0x0][0x398] ;  /* 0x0000e600ff087b82 */ /* 0x000e240000000a00 */
[----:B---3--:R-:W-:-:S05]  /*0af0*/  FFMA R25, R11, -R3, R0 ;  /* 0x800000030b197223 */ /* 0x008fca0000000000 */
[----:B------:R2:W-:Y:S04]  /*0b00*/  STG.E desc[UR4][R20.64], R25 ;  /* 0x0000001914007986 */ /* 0x0005e8000c101904 */
[----:B------:R-:W3:Y:S01]  /*0b10*/  LDG.E R12, desc[UR4][R12.64] ;  /* 0x000000040c0c7981 */ /* 0x000ee2000c1e1900 */
[----:B-1----:R-:W-:-:S04]  /*0b20*/  IMAD.WIDE R18, R4, 0x4, R18 ;  /* 0x0000000404127825 */ /* 0x002fc800078e0212 */
[----:B0-----:R-:W-:-:S04]  /*0b30*/  IMAD.WIDE R10, R4, 0x4, R8 ;  /* 0x00000004040a7825 */ /* 0x001fc800078e0208 */
[----:B------:R-:W-:-:S04]  /*0b40*/  IMAD.WIDE R14, R14, 0x4, R8 ;  /* 0x000000040e0e7825 */ /* 0x000fc800078e0208 */
[----:B---3--:R-:W-:-:S05]  /*0b50*/  FMUL R17, R12, -R3 ;  /* 0x800000030c117220 */ /* 0x008fca0000400000 */
[----:B------:R0:W-:Y:S04]  /*0b60*/  STG.E desc[UR4][R18.64], R17 ;  /* 0x0000001112007986 */ /* 0x0001e8000c101904 */
[----:B------:R-:W2:Y:S04]  /*0b70*/  LDG.E R11, desc[UR4][R10.64] ;  /* 0x000000040a0b7981 */ /* 0x000ea8000c1e1900 */
[----:B------:R-:W2:Y:S01]  /*0b80*/  LDG.E R14, desc[UR4][R14.64] ;  /* 0x000000040e0e7981 */ /* 0x000ea2000c1e1900 */
[----:B------:R-:W-:Y:S02]  /*0b90*/  IMAD.MOV.U32 R0, RZ, RZ, R3 ;  /* 0x000000ffff007224 */ /* 0x000fe400078e0003 */
[----:B0-2---:R-:W-:-:S07]  /*0ba0*/  FFMA R21, R14, -R2, R11 ;  /* 0x800000020e157223 */ /* 0x005fce000000000b */
.L_x_24:
[----:B------:R-:W-:Y:S05]  /*0bb0*/  BSYNC.RECONVERGENT B0 ;  /* 0x0000000000007941 */ /* 0x000fea0003800200 */
.L_x_20:
[----:B------:R-:W0:Y:S02]  /*0bc0*/  LDCU.64 UR8, c[0x0][0x398] ;  /* 0x00007300ff0877ac */ /* 0x000e240008000a00 */
[----:B0-----:R-:W-:-:S04]  /*0bd0*/  LEA R2, P0, R6, UR8, 0x2 ;  /* 0x0000000806027c11 */ /* 0x001fc8000f8010ff */
[----:B--23--:R-:W-:Y:S01]  /*0be0*/  LEA.HI.X R3, R6, UR9, R7, 0x2, P0 ;  /* 0x0000000906037c11 */ /* 0x00cfe200080f1407 */
[----:B------:R-:W0:Y:S04]  /*0bf0*/  LDCU.64 UR8, c[0x0][0x3b8] ;  /* 0x00007700ff0877ac */ /* 0x000e280008000a00 */
[----:B------:R-:W2:Y:S01]  /*0c00*/  LDG.E R2, desc[UR4][R2.64] ;  /* 0x0000000402027981 */ /* 0x000ea2000c1e1900 */
[----:B0-----:R-:W-:-:S04]  /*0c10*/  LEA R6, P0, R4, UR8, 0x2 ;  /* 0x0000000804067c11 */ /* 0x001fc8000f8010ff */
[----:B------:R-:W-:Y:S01]  /*0c20*/  LEA.HI.X R7, R4, UR9, R5, 0x2, P0 ;  /* 0x0000000904077c11 */ /* 0x000fe200080f1405 */
[----:B--2--5:R-:W-:-:S05]  /*0c30*/  FFMA R21, R2, -R0, R21 ;  /* 0x8000000002157223 */ /* 0x024fca0000000015 */
[----:B------:R-:W-:Y:S01]  /*0c40*/  STG.E desc[UR4][R6.64], R21 ;  /* 0x0000001506007986 */ /* 0x000fe2000c101904 */
[----:B------:R-:W-:Y:S05]  /*0c50*/  EXIT ;  /* 0x000000000000794d */ /* 0x000fea0003800000 */
        .weak           $__internal_1_$__cuda_sm3x_div_rn_noftz_f32_slowpath
        .type           $__internal_1_$__cuda_sm3x_div_rn_noftz_f32_slowpath,@function
        .size           $__internal_1_$__cuda_sm3x_div_rn_noftz_f32_slowpath,(.L_x_45 - $__internal_1_$__cuda_sm3x_div_rn_noftz_f32_slowpath)
$__internal_1_$__cuda_sm3x_div_rn_noftz_f32_slowpath:
[----:B------:R-:W-:Y:S01]  /*0c60*/  SHF.R.U32.HI R15, RZ, 0x17, R3 ;  /* 0x00000017ff0f7819 */ /* 0x000fe20000011603 */
[----:B------:R-:W-:Y:S01]  /*0c70*/  BSSY.RECONVERGENT B2, `(.L_x_32) ;  /* 0x0000063000027945 */ /* 0x000fe20003800200 */
[----:B------:R-:W-:Y:S02]  /*0c80*/  SHF.R.U32.HI R18, RZ, 0x17, R0 ;  /* 0x00000017ff127819 */ /* 0x000fe40000011600 */
[----:B------:R-:W-:Y:S02]  /*0c90*/  LOP3.LUT R15, R15, 0xff, RZ, 0xc0, !PT ;  /* 0x000000ff0f0f7812 */ /* 0x000fe400078ec0ff */
[----:B------:R-:W-:Y:S02]  /*0ca0*/  LOP3.LUT R18, R18, 0xff, RZ, 0xc0, !PT ;  /* 0x000000ff12127812 */ /* 0x000fe400078ec0ff */
[----:B------:R-:W-:Y:S02]  /*0cb0*/  IADD3 R19, PT, PT, R15, -0x1, RZ ;  /* 0xffffffff0f137810 */ /* 0x000fe40007ffe0ff */
[----:B------:R-:W-:-:S02]  /*0cc0*/  IADD3 R17, PT, PT, R18, -0x1, RZ ;  /* 0xffffffff12117810 */ /* 0x000fc40007ffe0ff */
[----:B------:R-:W-:-:S04]  /*0cd0*/  ISETP.GT.U32.AND P0, PT, R19, 0xfd, PT ;  /* 0x000000fd1300780c */ /* 0x000fc80003f04070 */
[----:B------:R-:W-:-:S13]  /*0ce0*/  ISETP.GT.U32.OR P0, PT, R17, 0xfd, P0 ;  /* 0x000000fd1100780c */ /* 0x000fda0000704470 */
[----:B------:R-:W-:Y:S01]  /*0cf0*/  @!P0 MOV R17, RZ ;  /* 0x000000ff00118202 */ /* 0x000fe20000000f00 */
        /* <DEDUP_REMOVED lines=17> */
[----:B------:R-:W-:Y:S01]  /*0e10*/  VIADD R17, R18, 0xffffffff ;  /* 0xffffffff12117836 */ /* 0x000fe20000000000 */
[----:B------:R-:W-:-:S04]  /*0e20*/  ISETP.GE.AND P1, PT, R19, RZ, PT ;  /* 0x000000ff1300720c */ /* 0x000fc80003f26270 */
[----:B------:R-:W-:-:S09]  /*0e30*/  ISETP.GE.AND P0, PT, R17, RZ, PT ;  /* 0x000000ff1100720c */ /* 0x000fd20003f06270 */
[----:B------:R-:W-:-:S04]  /*0e40*/  @!P1 FFMA R3, R3, 1.84467440737095516160e+19, RZ ;  /* 0x5f80000003039823 */ /* 0x000fc800000000ff */
[----:B------:R-:W-:Y:S01]  /*0e50*/  @P0 MOV R17, RZ ;  /* 0x000000ff00110202 */ /* 0x000fe20000000f00 */
[----:B------:R-:W-:Y:S01]  /*0e60*/  @!P0 FFMA R0, R0, 1.84467440737095516160e+19, RZ ;  /* 0x5f80000000008823 */ /* 0x000fe200000000ff */
[----:B------:R-:W-:-:S04]  /*0e70*/  @!P0 MOV R17, 0xffffffc0 ;  /* 0xffffffc000118802 */ /* 0x000fc80000000f00 */
[----:B------:R-:W-:-:S07]  /*0e80*/  @!P1 IADD3 R17, PT, PT, R17, 0x40, RZ ;  /* 0x0000004011119810 */ /* 0x000fce0007ffe0ff */
.L_x_33:
[----:B------:R-:W-:Y:S01]  /*0e90*/  LEA R20, R15, 0xc0800000, 0x17 ;  /* 0xc08000000f147811 */ /* 0x000fe200078eb8ff */
[----:B------:R-:W-:Y:S01]  /*0ea0*/  BSSY.RECONVERGENT B3, `(.L_x_38) ;  /* 0x0000036000037945 */ /* 0x000fe20003800200 */
[----:B------:R-:W-:-:S03]  /*0eb0*/  IADD3 R18, PT, PT, R18, -0x7f, RZ ;  /* 0xffffff8112127810 */ /* 0x000fc60007ffe0ff */
[----:B------:R-:W-:Y:S02]  /*0ec0*/  IMAD.IADD R21, R3, 0x1, -R20 ;  /* 0x0000000103157824 */ /* 0x000fe400078e0a14 */
[C---:B------:R-:W-:Y:S01]  /*0ed0*/  IMAD R0, R18.reuse, -0x800000, R0 ;  /* 0xff80000012007824 */ /* 0x040fe200078e0200 */
[----:B------:R-:W-:Y:S01]  /*0ee0*/  IADD3 R18, PT, PT, R18, 0x7f, -R15 ;  /* 0x0000007f12127810 */ /* 0x000fe20007ffe80f */
[----:B------:R-:W0:Y:S01]  /*0ef0*/  MUFU.RCP R20, R21 ;  /* 0x0000001500147308 */ /* 0x000e220000001000 */
[----:B------:R-:W-:Y:S02]  /*0f00*/  FADD.FTZ R3, -R21, -RZ ;  /* 0x800000ff15037221 */ /* 0x000fe40000010100 */
[----:B------:R-:W-:Y:S02]  /*0f10*/  IADD3 R18, PT, PT, R18, R17, RZ ;  /* 0x0000001112127210 */ /* 0x000fe40007ffe0ff */
        /* <DEDUP_REMOVED lines=9> */
[----:B------:R-:W-:-:S04]  /*0fb0*/  IADD3 R15, PT, PT, R15, R18, RZ ;  /* 0x000000120f0f7210 */ /* 0x000fc80007ffe0ff */
[----:B------:R-:W-:-:S04]  /*0fc0*/  IADD3 R17, PT, PT, R15, -0x1, RZ ;  /* 0xffffffff0f117810 */ /* 0x000fc80007ffe0ff */
        /* <DEDUP_REMOVED lines=9> */
[CCC-:B------:R-:W-:Y:S01]  /*1060*/  FFMA.RZ R17, R20.reuse, R0.reuse, R19.reuse ;  /* 0x0000000014117223 */ /* 0x1c0fe2000000c013 */
[C---:B------:R-:W-:Y:S02]  /*1070*/  ISETP.NE.AND P2, PT, R15.reuse, RZ, PT ;  /* 0x000000ff0f00720c */ /* 0x040fe40003f45270 */
[----:B------:R-:W-:Y:S02]  /*1080*/  ISETP.NE.AND P1, PT, R15, RZ, PT ;  /* 0x000000ff0f00720c */ /* 0x000fe40003f25270 */
[----:B------:R-:W-:Y:S01]  /*1090*/  LOP3.LUT R18, R17, 0x7fffff, RZ, 0xc0, !PT ;  /* 0x007fffff11127812 */ /* 0x000fe200078ec0ff */
[CCC-:B------:R-:W-:Y:S01]  /*10a0*/  FFMA.RP R17, R20.reuse, R0.reuse, R19.reuse ;  /* 0x0000000014117223 */ /* 0x1c0fe20000008013 */
[----:B------:R-:W-:Y:S01]  /*10b0*/  FFMA.RM R0, R20, R0, R19 ;  /* 0x0000000014007223 */ /* 0x000fe20000004013 */
[C---:B------:R-:W-:Y:S01]  /*10c0*/  VIADD R19, R15.reuse, 0x20 ;  /* 0x000000200f137836 */ /* 0x040fe20000000000 */
[----:B------:R-:W-:Y:S02]  /*10d0*/  LOP3.LUT R18, R18, 0x800000, RZ, 0xfc, !PT ;  /* 0x0080000012127812 */ /* 0x000fe400078efcff */
[----:B------:R-:W-:-:S02]  /*10e0*/  IADD3 R15, PT, PT, -R15, RZ, RZ ;  /* 0x000000ff0f0f7210 */ /* 0x000fc40007ffe1ff */
        /* <DEDUP_REMOVED lines=13> */
.L_x_40:
[----:B------:R-:W-:-:S04]  /*11c0*/  LOP3.LUT R3, R3, 0x80000000, RZ, 0xc0, !PT ;  /* 0x8000000003037812 */ /* 0x000fc800078ec0ff */
[----:B------:R-:W-:Y:S01]  /*11d0*/  LOP3.LUT R3, R3, 0x7f800000, RZ, 0xfc, !PT ;  /* 0x7f80000003037812 */ /* 0x000fe200078efcff */
[----:B------:R-:W-:Y:S06]  /*11e0*/  BRA `(.L_x_41) ;  /* 0x0000000000047947 */ /* 0x000fec0003800000 */
.L_x_39:
[----:B------:R-:W-:-:S07]  /*11f0*/  LEA R3, R18, R3, 0x17 ;  /* 0x0000000312037211 */ /* 0x000fce00078eb8ff */
.L_x_41:
[----:B------:R-:W-:Y:S05]  /*1200*/  BSYNC.RECONVERGENT B3 ;  /* 0x0000000000037941 */ /* 0x000fea0003800200 */
.L_x_38:
[----:B------:R-:W-:Y:S05]  /*1210*/  BRA `(.L_x_42) ;  /* 0x0000000000207947 */ /* 0x000fea0003800000 */
.L_x_37:
[----:B------:R-:W-:-:S04]  /*1220*/  LOP3.LUT R3, R3, 0x80000000, R0, 0x48, !PT ;  /* 0x8000000003037812 */ /* 0x000fc800078e4800 */
[----:B------:R-:W-:Y:S01]  /*1230*/  LOP3.LUT R3, R3, 0x7f800000, RZ, 0xfc, !PT ;  /* 0x7f80000003037812 */ /* 0x000fe200078efcff */
[----:B------:R-:W-:Y:S06]  /*1240*/  BRA `(.L_x_42) ;  /* 0x0000000000147947 */ /* 0x000fec0003800000 */
.L_x_36:
[----:B------:R-:W-:Y:S01]  /*1250*/  LOP3.LUT R3, R3, 0x80000000, R0, 0x48, !PT ;  /* 0x8000000003037812 */ /* 0x000fe200078e4800 */
[----:B------:R-:W-:Y:S06]  /*1260*/  BRA `(.L_x_42) ;  /* 0x00000000000c7947 */ /* 0x000fec0003800000 */
.L_x_35:
[----:B------:R-:W0:Y:S01]  /*1270*/  MUFU.RSQ R3, -QNAN ;  /* 0xffc0000000037908 */ /* 0x000e220000001400 */
[----:B------:R-:W-:Y:S05]  /*1280*/  BRA `(.L_x_42) ;  /* 0x0000000000047947 */ /* 0x000fea0003800000 */
.L_x_34:
[----:B------:R-:W-:-:S07]  /*1290*/  FADD.FTZ R3, R0, R3 ;  /* 0x0000000300037221 */ /* 0x000fce0000010000 */
.L_x_42:
[----:B------:R-:W-:Y:S05]  /*12a0*/  BSYNC.RECONVERGENT B2 ;  /* 0x0000000000027941 */ /* 0x000fea0003800200 */
.L_x_32:
[----:B------:R-:W-:-:S04]  /*12b0*/  HFMA2 R17, -RZ, RZ, 0, 0 ;  /* 0x00000000ff117431 */ /* 0x000fc800000001ff */
[----:B0-----:R-:W-:Y:S05]  /*12c0*/  RET.REL.NODEC R16 `(_Z10forwardPCRPfS_S_S_S_S_S_S_ii) ;  /* 0xffffffec104c7950 */ /* 0x001fea0003c3ffff */
.L_x_43:
        /* <DEDUP_REMOVED lines=11> */
.L_x_45:


//--------------------- .nv.shared.reserved.0     --------------------------
	.section	.nv.shared.reserved.0,"aw",@nobits
	.weak		__nv_reservedSMEM_offset_0_alias
	.size		__nv_reservedSMEM_offset_0_alias, 0, 64
	.other		__nv_reservedSMEM_offset_0_alias,@"STO_CUDA_RESERVED_SHARED STV_DEFAULT"
__nv_reservedSMEM_offset_0_alias:
	.zero		0
	.zero		64


//--------------------- .nv.constant0._Z13solve2unknownPfS_S_S_S_ii --------------------------
	.section	.nv.constant0._Z13solve2unknownPfS_S_S_S_ii,"a",@progbits
	.sectionflags	@""
	.align	4
.nv.constant0._Z13solve2unknownPfS_S_S_S_ii:
	.zero		944


//--------------------- .nv.constant0._Z10forwardPCRPfS_S_S_S_S_S_S_ii --------------------------
	.section	.nv.constant0._Z10forwardPCRPfS_S_S_S_S_S_S_ii,"a",@progbits
	.sectionflags	@""
	.align	4
.nv.constant0._Z10forwardPCRPfS_S_S_S_S_S_S_ii:
	.zero		968


//--------------------- SYMBOLS --------------------------

	.type		.nv.reservedSmem.offset0,@object
	.size		.nv.reservedSmem.offset0,0x4
